// auto-generated by cutlass_sweep.gemm — config: {"arch": "sm_90", "cluster_m": 1, "cluster_n": 2, "dtype": "fp32", "dtype_b": "fp32", "layout": "nt", "stages": 0, "tile_k": 128, "tile_m": 128, "tile_n": 64}
#include "cutlass/cutlass.h"
#include "cutlass/gemm/collective/collective_builder.hpp"
#include "cutlass/gemm/device/gemm_universal_adapter.h"
#include "cutlass/gemm/kernel/gemm_universal.hpp"
#include "cutlass/epilogue/collective/collective_builder.hpp"

using ElemA = float;
using ElemB = float;
using ElemCD = float;
using Acc  = float;
using TileShape    = cute::Shape<cute::_128, cute::_64, cute::_128>;
using ClusterShape = cute::Shape<cute::_1, cute::_2, cute::_1>;

using CollectiveEpilogue = typename cutlass::epilogue::collective::CollectiveBuilder<
    cutlass::arch::Sm90, cutlass::arch::OpClassTensorOp,
    TileShape, ClusterShape,
    cutlass::epilogue::collective::EpilogueTileAuto,
    Acc, Acc,
    ElemCD, cutlass::layout::RowMajor, 128 / cutlass::sizeof_bits<ElemCD>::value,
    ElemCD, cutlass::layout::RowMajor, 128 / cutlass::sizeof_bits<ElemCD>::value,
    cutlass::epilogue::collective::EpilogueScheduleAuto
  >::CollectiveOp;

using CollectiveMainloop = typename cutlass::gemm::collective::CollectiveBuilder<
    cutlass::arch::Sm90, cutlass::arch::OpClassTensorOp,
    ElemA, cutlass::layout::RowMajor, 128 / cutlass::sizeof_bits<ElemA>::value,
    ElemB, cutlass::layout::ColumnMajor, 128 / cutlass::sizeof_bits<ElemB>::value,
    Acc,
    TileShape, ClusterShape,
    cutlass::gemm::collective::StageCountAutoCarveout<static_cast<int>(sizeof(typename CollectiveEpilogue::SharedStorage))>,
    cutlass::gemm::collective::KernelScheduleAuto
  >::CollectiveOp;

using GemmKernel = cutlass::gemm::kernel::GemmUniversal<
    cute::Shape<int,int,int,int>,
    CollectiveMainloop,
    CollectiveEpilogue
>;
using Gemm = cutlass::gemm::device::GemmUniversalAdapter<GemmKernel>;

// Force the device kernel symbol into the cubin without needing a host main.
auto* _anchor = &cutlass::device_kernel<GemmKernel>;


// ===== COMPILED SASS (sm_90a) =====

	.target	sm_90a

	.elftype	@"ET_EXEC"


//--------------------- .note.nv.tkinfo           --------------------------
	.section	.note.nv.tkinfo,"",@"SHT_NOTE"
	.sectionflags	@"SHF_NOTE_NV_TKINFO"
	.tkinfo
        /*0018*/ 	.word	0x00000002
        /*0030*/ 	.string	""
        /*0030*/ 	.string	"ptxas"
        /*0030*/ 	.string	"Cuda compilation tools, release 13.0, V13.0.88"
        /*0030*/ 	.string	"Build cuda_13.0.r13.0/compiler.36424714_0"
        /*0030*/ 	.string	"-arch sm_90a -m 64 "



//--------------------- .note.nv.cuinfo           --------------------------
	.section	.note.nv.cuinfo,"",@"SHT_NOTE"
	.sectionflags	@"SHF_NOTE_NV_CUINFO"
        /*0018*/ 	.short	0x0002
        /*001a*/ 	.short	0x005a
        /*001c*/ 	.short	0x0082
	.zero		2


//--------------------- .nv.info                  --------------------------
	.section	.nv.info,"",@"SHT_CUDA_INFO"
	.align	4


	//----- nvinfo : EIATTR_REGCOUNT
	.align		4
        /*0000*/ 	.byte	0x04, 0x2f
        /*0002*/ 	.short	(.L_15 - .L_14)
	.align		4
.L_14:
        /*0004*/ 	.word	index@(_ZN7cutlass13device_kernelINS_4gemm6kernel13GemmUniversalIN4cute5tupleIJiiiiEEENS1_10collective13CollectiveMmaINS1_34MainloopSm90TmaGmmaWarpSpecializedILi2ENS5_IJNS4_1CILi1EEENSA_ILi2EEESB_EEENS1_35KernelTmaWarpSpecializedCooperativeEEENS5_IJNSA_ILi128EEENSA_ILi64EEESG_EEEfNS5_IJlSB_lEEEfSJ_NS4_8TiledMMAINS4_8MMA_AtomIJNS4_4SM904GMMA29MMA_64x64x8_F32TF32TF32_SS_TNILNSN_7ScaleInE1ELSP_1EEEEEENS4_6LayoutINS5_IJSC_SB_SB_EEENS5_IJSB_NSA_ILi0EEESU_EEEEENS5_IJNS4_10UnderscoreESX_SX_EEEEENS4_23SM90_TMA_LOAD_MULTICASTENS4_14ComposedLayoutINS4_7SwizzleILi3ELi4ELi3EEENS4_18smem_ptr_flag_bitsILi32EEENSS_INS5_IJNSA_ILi8EEENSA_ILi32EEEEEENS5_IJS17_SB_EEEEEEEvNS4_8identityENS4_13SM90_TMA_LOADES1B_vS1C_EENS_8epilogue10collective6detail29Sm90TmaWarpSpecializedAdapterINS1G_15DefaultEpilogueIfSJ_SJ_NS1F_6thread17LinearCombinationIfLi1EffLNS1K_9ScaleType4KindE0ELNS_15FloatRoundStyleE2EfEENS1_15EpilogueDefaultEEEEEvvEEEEvNT_6ParamsE)
        /*0008*/ 	.word	0x000000a8


	//----- nvinfo : EIATTR_FRAME_SIZE
	.align		4
.L_15:
        /*000c*/ 	.byte	0x04, 0x11
        /*000e*/ 	.short	(.L_17 - .L_16)
	.align		4
.L_16:
        /*0010*/ 	.word	index@(_ZN7cutlass13device_kernelINS_4gemm6kernel13GemmUniversalIN4cute5tupleIJiiiiEEENS1_10collective13CollectiveMmaINS1_34MainloopSm90TmaGmmaWarpSpecializedILi2ENS5_IJNS4_1CILi1EEENSA_ILi2EEESB_EEENS1_35KernelTmaWarpSpecializedCooperativeEEENS5_IJNSA_ILi128EEENSA_ILi64EEESG_EEEfNS5_IJlSB_lEEEfSJ_NS4_8TiledMMAINS4_8MMA_AtomIJNS4_4SM904GMMA29MMA_64x64x8_F32TF32TF32_SS_TNILNSN_7ScaleInE1ELSP_1EEEEEENS4_6LayoutINS5_IJSC_SB_SB_EEENS5_IJSB_NSA_ILi0EEESU_EEEEENS5_IJNS4_10UnderscoreESX_SX_EEEEENS4_23SM90_TMA_LOAD_MULTICASTENS4_14ComposedLayoutINS4_7SwizzleILi3ELi4ELi3EEENS4_18smem_ptr_flag_bitsILi32EEENSS_INS5_IJNSA_ILi8EEENSA_ILi32EEEEEENS5_IJS17_SB_EEEEEEEvNS4_8identityENS4_13SM90_TMA_LOADES1B_vS1C_EENS_8epilogue10collective6detail29Sm90TmaWarpSpecializedAdapterINS1G_15DefaultEpilogueIfSJ_SJ_NS1F_6thread17LinearCombinationIfLi1EffLNS1K_9ScaleType4KindE0ELNS_15FloatRoundStyleE2EfEENS1_15EpilogueDefaultEEEEEvvEEEEvNT_6ParamsE)
        /*0014*/ 	.word	0x00000000


	//----- nvinfo : EIATTR_MIN_STACK_SIZE
	.align		4
.L_17:
        /*0018*/ 	.byte	0x04, 0x12
        /*001a*/ 	.short	(.L_19 - .L_18)
	.align		4
.L_18:
        /*001c*/ 	.word	index@(_ZN7cutlass13device_kernelINS_4gemm6kernel13GemmUniversalIN4cute5tupleIJiiiiEEENS1_10collective13CollectiveMmaINS1_34MainloopSm90TmaGmmaWarpSpecializedILi2ENS5_IJNS4_1CILi1EEENSA_ILi2EEESB_EEENS1_35KernelTmaWarpSpecializedCooperativeEEENS5_IJNSA_ILi128EEENSA_ILi64EEESG_EEEfNS5_IJlSB_lEEEfSJ_NS4_8TiledMMAINS4_8MMA_AtomIJNS4_4SM904GMMA29MMA_64x64x8_F32TF32TF32_SS_TNILNSN_7ScaleInE1ELSP_1EEEEEENS4_6LayoutINS5_IJSC_SB_SB_EEENS5_IJSB_NSA_ILi0EEESU_EEEEENS5_IJNS4_10UnderscoreESX_SX_EEEEENS4_23SM90_TMA_LOAD_MULTICASTENS4_14ComposedLayoutINS4_7SwizzleILi3ELi4ELi3EEENS4_18smem_ptr_flag_bitsILi32EEENSS_INS5_IJNSA_ILi8EEENSA_ILi32EEEEEENS5_IJS17_SB_EEEEEEEvNS4_8identityENS4_13SM90_TMA_LOADES1B_vS1C_EENS_8epilogue10collective6detail29Sm90TmaWarpSpecializedAdapterINS1G_15DefaultEpilogueIfSJ_SJ_NS1F_6thread17LinearCombinationIfLi1EffLNS1K_9ScaleType4KindE0ELNS_15FloatRoundStyleE2EfEENS1_15EpilogueDefaultEEEEEvvEEEEvNT_6ParamsE)
        /*0020*/ 	.word	0x00000000
.L_19:


//--------------------- .nv.compat                --------------------------
	.section	.nv.compat,"",@"SHT_CUDA_COMPAT_INFO"
	.align	4
        /*0000*/ 	.byte	0x02, 0x09, 0x01, 0x00, 0x02, 0x02, 0x04, 0x00, 0x02, 0x05, 0x05, 0x00, 0x03, 0x07, 0x01, 0x01
        /*0010*/ 	.byte	0x02, 0x03, 0x01, 0x00, 0x02, 0x06, 0x01, 0x00, 0x04, 0x0b, 0x08, 0x00, 0x00, 0x00, 0x00, 0x00
        /*0020*/ 	.byte	0x00, 0x00, 0x00, 0x00


//--------------------- .nv.info._ZN7cutlass13device_kernelINS_4gemm6kernel13GemmUniversalIN4cute5tupleIJiiiiEEENS1_10collective13CollectiveMmaINS1_34MainloopSm90TmaGmmaWarpSpecializedILi2ENS5_IJNS4_1CILi1EEENSA_ILi2EEESB_EEENS1_35KernelTmaWarpSpecializedCooperativeEEENS5_IJNSA_ILi128EEENSA_ILi64EEESG_EEEfNS5_IJlSB_lEEEfSJ_NS4_8TiledMMAINS4_8MMA_AtomIJNS4_4SM904GMMA29MMA_64x64x8_F32TF32TF32_SS_TNILNSN_7ScaleInE1ELSP_1EEEEEENS4_6LayoutINS5_IJSC_SB_SB_EEENS5_IJSB_NSA_ILi0EEESU_EEEEENS5_IJNS4_10UnderscoreESX_SX_EEEEENS4_23SM90_TMA_LOAD_MULTICASTENS4_14ComposedLayoutINS4_7SwizzleILi3ELi4ELi3EEENS4_18smem_ptr_flag_bitsILi32EEENSS_INS5_IJNSA_ILi8EEENSA_ILi32EEEEEENS5_IJS17_SB_EEEEEEEvNS4_8identityENS4_13SM90_TMA_LOADES1B_vS1C_EENS_8epilogue10collective6detail29Sm90TmaWarpSpecializedAdapterINS1G_15DefaultEpilogueIfSJ_SJ_NS1F_6thread17LinearCombinationIfLi1EffLNS1K_9ScaleType4KindE0ELNS_15FloatRoundStyleE2EfEENS1_15EpilogueDefaultEEEEEvvEEEEvNT_6ParamsE --------------------------
	.section	.nv.info._ZN7cutlass13device_kernelINS_4gemm6kernel13GemmUniversalIN4cute5tupleIJiiiiEEENS1_10collective13CollectiveMmaINS1_34MainloopSm90TmaGmmaWarpSpecializedILi2ENS5_IJNS4_1CILi1EEENSA_ILi2EEESB_EEENS1_35KernelTmaWarpSpecializedCooperativeEEENS5_IJNSA_ILi128EEENSA_ILi64EEESG_EEEfNS5_IJlSB_lEEEfSJ_NS4_8TiledMMAINS4_8MMA_AtomIJNS4_4SM904GMMA29MMA_64x64x8_F32TF32TF32_SS_TNILNSN_7ScaleInE1ELSP_1EEEEEENS4_6LayoutINS5_IJSC_SB_SB_EEENS5_IJSB_NSA_ILi0EEESU_EEEEENS5_IJNS4_10UnderscoreESX_SX_EEEEENS4_23SM90_TMA_LOAD_MULTICASTENS4_14ComposedLayoutINS4_7SwizzleILi3ELi4ELi3EEENS4_18smem_ptr_flag_bitsILi32EEENSS_INS5_IJNSA_ILi8EEENSA_ILi32EEEEEENS5_IJS17_SB_EEEEEEEvNS4_8identityENS4_13SM90_TMA_LOADES1B_vS1C_EENS_8epilogue10collective6detail29Sm90TmaWarpSpecializedAdapterINS1G_15DefaultEpilogueIfSJ_SJ_NS1F_6thread17LinearCombinationIfLi1EffLNS1K_9ScaleType4KindE0ELNS_15FloatRoundStyleE2EfEENS1_15EpilogueDefaultEEEEEvvEEEEvNT_6ParamsE,"",@"SHT_CUDA_INFO"
	.sectionflags	@""
	.align	4


	//----- nvinfo : EIATTR_CUDA_API_VERSION
	.align		4
        /*0000*/ 	.byte	0x04, 0x37
        /*0002*/ 	.short	(.L_21 - .L_20)
.L_20:
        /*0004*/ 	.word	0x00000082


	//----- nvinfo : EIATTR_KPARAM_INFO
	.align		4
.L_21:
        /*0008*/ 	.byte	0x04, 0x17
        /*000a*/ 	.short	(.L_23 - .L_22)
.L_22:
        /*000c*/ 	.word	0x00000000
        /*0010*/ 	.short	0x0000
        /*0012*/ 	.short	0x0070
        /*0014*/ 	.byte	0x00, 0xf0, 0x01, 0x10


	//----- nvinfo : EIATTR_SPARSE_MMA_MASK
	.align		4
.L_23:
        /*0018*/ 	.byte	0x03, 0x50
        /*001a*/ 	.short	0x0000


	//----- nvinfo : EIATTR_MAXREG_COUNT
	.align		4
        /*001c*/ 	.byte	0x03, 0x1b
        /*001e*/ 	.short	0x00a8


	//----- nvinfo : EIATTR_NUM_BARRIERS
	.align		4
        /*0020*/ 	.byte	0x02, 0x4c
        /*0022*/ 	.byte	0x01
	.zero		1


	//----- nvinfo : EIATTR_EXTERNS
	.align		4
        /*0024*/ 	.byte	0x04, 0x0f
        /*0026*/ 	.short	(.L_25 - .L_24)


	//   ....[0]....
	.align		4
.L_24:
        /*0028*/ 	.word	index@(__assertfail)


	//----- nvinfo : EIATTR_MERCURY_ISA_VERSION
	.align		4
.L_25:
        /*002c*/ 	.byte	0x03, 0x5f
        /*002e*/ 	.short	0x0101


	//----- nvinfo : EIATTR_INT_WARP_WIDE_INSTR_OFFSETS
	.align		4
        /*0030*/ 	.byte	0x04, 0x31
        /*0032*/ 	.short	(.L_27 - .L_26)


	//   ....[0]....
.L_26:
        /*0034*/ 	.word	0x000003f0


	//   ....[1]....
        /*0038*/ 	.word	0x00000410


	//   ....[2]....
        /*003c*/ 	.word	0x000005e0


	//   ....[3]....
        /*0040*/ 	.word	0x000028c0


	//----- nvinfo : EIATTR_COOP_GROUP_MASK_REGIDS
	.align		4
.L_27:
        /*0044*/ 	.byte	0x04, 0x29
        /*0046*/ 	.short	(.L_29 - .L_28)


	//   ....[0]....
.L_28:
        /*0048*/ 	.word	0xffffffff


	//   ....[1]....
        /*004c*/ 	.word	0xffffffff


	//   ....[2]....
        /*0050*/ 	.word	0xffffffff


	//   ....[3]....
        /*0054*/ 	.word	0xffffffff


	//   ....[4]....
        /*0058*/ 	.word	0xffffffff


	//   ....[5]....
        /*005c*/ 	.word	0xffffffff


	//----- nvinfo : EIATTR_COOP_GROUP_INSTR_OFFSETS
	.align		4
.L_29:
        /*0060*/ 	.byte	0x04, 0x28
        /*0062*/ 	.short	(.L_31 - .L_30)


	//   ....[0]....
.L_30:
        /*0064*/ 	.word	0x00000060


	//   ....[1]....
        /*0068*/ 	.word	0x00000070


	//   ....[2]....
        /*006c*/ 	.word	0x00000130


	//   ....[3]....
        /*0070*/ 	.word	0x00000290


	//   ....[4]....
        /*0074*/ 	.word	0x00000750


	//   ....[5]....
        /*0078*/ 	.word	0x000013d0


	//----- nvinfo : EIATTR_REG_RECONFIG
	.align		4
.L_31:
        /*007c*/ 	.byte	0x01, 0x54
	.zero		2


	//----- nvinfo : EIATTR_SYSCALL_OFFSETS
	.align		4
        /*0080*/ 	.byte	0x04, 0x46
        /*0082*/ 	.short	(.L_33 - .L_32)


	//   ....[0]....
.L_32:
        /*0084*/ 	.word	0x000015c0


	//----- nvinfo : EIATTR_MBARRIER_INSTR_OFFSETS
	.align		4
.L_33:
        /*0088*/ 	.byte	0x04, 0x39
        /*008a*/ 	.short	(.L_35 - .L_34)


	//   ....[0]....
.L_34:
        /*008c*/ 	.word	0x00000230
        /*0090*/ 	.word	0x000000ff
        /*0094*/ 	.word	0x00000000
        /*0098*/ 	.short	0x0100
        /*009a*/ 	.byte	0x08
	.zero		1


	//   ....[1]....
        /*009c*/ 	.word	0x00000240
        /*00a0*/ 	.word	0x000000ff
        /*00a4*/ 	.word	0x00000010
        /*00a8*/ 	.short	0x0100
        /*00aa*/ 	.byte	0x08
	.zero		1


	//   ....[2]....
        /*00ac*/ 	.word	0x00000250
        /*00b0*/ 	.word	0x000000ff
        /*00b4*/ 	.word	0x00000008
        /*00b8*/ 	.short	0x0100
        /*00ba*/ 	.byte	0x08
	.zero		1


	//   ....[3]....
        /*00bc*/ 	.word	0x00000260
        /*00c0*/ 	.word	0x000000ff
        /*00c4*/ 	.word	0x00000018
        /*00c8*/ 	.short	0x0100
        /*00ca*/ 	.byte	0x08
	.zero		1


	//   ....[4]....
        /*00cc*/ 	.word	0x00000680
        /*00d0*/ 	.word	0x000000ff
        /*00d4*/ 	.word	0x00000030
        /*00d8*/ 	.short	0x0100
        /*00da*/ 	.byte	0x06
	.zero		1


	//   ....[5]....
        /*00dc*/ 	.word	0x00000700
        /*00e0*/ 	.word	0x000000ff
        /*00e4*/ 	.word	0x00000038
        /*00e8*/ 	.short	0x0100
        /*00ea*/ 	.byte	0x06
	.zero		1


	//   ....[6]....
        /*00ec*/ 	.word	0x00001680
        /*00f0*/ 	.word	0x00000003
        /*00f4*/ 	.word	0x00000000
        /*00f8*/ 	.short	0x010a
        /*00fa*/ 	.byte	0x3f
	.zero		1


	//   ....[7]....
        /*00fc*/ 	.word	0x000016e0
        /*0100*/ 	.word	0x00000003
        /*0104*/ 	.word	0x00000000
        /*0108*/ 	.short	0x010a
        /*010a*/ 	.byte	0x3f
	.zero		1


	//   ....[8]....
        /*010c*/ 	.word	0x00001f90
        /*0110*/ 	.word	0x00000005
        /*0114*/ 	.word	0x00000000
        /*0118*/ 	.short	0x010a
        /*011a*/ 	.byte	0x3f
	.zero		1


	//   ....[9]....
        /*011c*/ 	.word	0x00001fd0
        /*0120*/ 	.word	0x00000005
        /*0124*/ 	.word	0x00000000
        /*0128*/ 	.short	0x010a
        /*012a*/ 	.byte	0x3f
	.zero		1


	//   ....[10]....
        /*012c*/ 	.word	0x00002770
        /*0130*/ 	.word	0x00000004
        /*0134*/ 	.word	0x00000000
        /*0138*/ 	.short	0x0101
        /*013a*/ 	.byte	0x3f
	.zero		1


	//   ....[11]....
        /*013c*/ 	.word	0x00002930
        /*0140*/ 	.word	0x00000000
        /*0144*/ 	.word	0x00000000
        /*0148*/ 	.short	0x0101
        /*014a*/ 	.byte	0x3f
	.zero		1


	//   ....[12]....
        /*014c*/ 	.word	0x000055b0
        /*0150*/ 	.word	0x00000014
        /*0154*/ 	.word	0x00000010
        /*0158*/ 	.short	0x010a
        /*015a*/ 	.byte	0x3f
	.zero		1


	//   ....[13]....
        /*015c*/ 	.word	0x00005b90
        /*0160*/ 	.word	0x00000006
        /*0164*/ 	.word	0x00000038
        /*0168*/ 	.short	0x0101
        /*016a*/ 	.byte	0x3f
	.zero		1


	//   ....[14]....
        /*016c*/ 	.word	0x000062b0
        /*0170*/ 	.word	0x00000007
        /*0174*/ 	.word	0x00000000
        /*0178*/ 	.short	0x010a
        /*017a*/ 	.byte	0x3f
	.zero		1


	//   ....[15]....
        /*017c*/ 	.word	0x00006330
        /*0180*/ 	.word	0x00000005
        /*0184*/ 	.word	0x00000000
        /*0188*/ 	.short	0x010a
        /*018a*/ 	.byte	0x3f
	.zero		1


	//   ....[16]....
        /*018c*/ 	.word	0x00006390
        /*0190*/ 	.word	0x00000003
        /*0194*/ 	.word	0x00000000
        /*0198*/ 	.short	0x010a
        /*019a*/ 	.byte	0x3f
	.zero		1


	//   ....[17]....
        /*019c*/ 	.word	0x000063e0
        /*01a0*/ 	.word	0x00000005
        /*01a4*/ 	.word	0x00000000
        /*01a8*/ 	.short	0x010a
        /*01aa*/ 	.byte	0x3f
	.zero		1


	//   ....[18]....
        /*01ac*/ 	.word	0x000064b0
        /*01b0*/ 	.word	0x00000014
        /*01b4*/ 	.word	0x00000010
        /*01b8*/ 	.short	0x010a
        /*01ba*/ 	.byte	0x3f
	.zero		1


	//   ....[19]....
        /*01bc*/ 	.word	0x00006580
        /*01c0*/ 	.word	0x00000007
        /*01c4*/ 	.word	0x00000000
        /*01c8*/ 	.short	0x010a
        /*01ca*/ 	.byte	0x3f
	.zero		1


	//----- nvinfo : EIATTR_NUM_MBARRIERS
	.align		4
.L_35:
        /*01cc*/ 	.byte	0x03, 0x38
        /*01ce*/ 	.short	0x0006


	//----- nvinfo : EIATTR_EXIT_INSTR_OFFSETS
	.align		4
        /*01d0*/ 	.byte	0x04, 0x1c
        /*01d2*/ 	.short	(.L_37 - .L_36)


	//   ....[0]....
.L_36:
        /*01d4*/ 	.word	0x00000920


	//   ....[1]....
        /*01d8*/ 	.word	0x00001130


	//   ....[2]....
        /*01dc*/ 	.word	0x00004d40


	//   ....[3]....
        /*01e0*/ 	.word	0x000052a0


	//   ....[4]....
        /*01e4*/ 	.word	0x00006380


	//----- nvinfo : EIATTR_MAX_THREADS
	.align		4
.L_37:
        /*01e8*/ 	.byte	0x04, 0x05
        /*01ea*/ 	.short	(.L_39 - .L_38)
.L_38:
        /*01ec*/ 	.word	0x00000180
        /*01f0*/ 	.word	0x00000001
        /*01f4*/ 	.word	0x00000001


	//----- nvinfo : EIATTR_CRS_STACK_SIZE
	.align		4
.L_39:
        /*01f8*/ 	.byte	0x04, 0x1e
        /*01fa*/ 	.short	(.L_41 - .L_40)
.L_40:
        /*01fc*/ 	.word	0x00000000


	//----- nvinfo : EIATTR_CBANK_PARAM_SIZE
	.align		4
.L_41:
        /*0200*/ 	.byte	0x03, 0x19
        /*0202*/ 	.short	0x0470


	//----- nvinfo : EIATTR_PARAM_CBANK
	.align		4
        /*0204*/ 	.byte	0x04, 0x0a
        /*0206*/ 	.short	(.L_43 - .L_42)
	.align		4
.L_42:
        /*0208*/ 	.word	index@(.nv.constant0._ZN7cutlass13device_kernelINS_4gemm6kernel13GemmUniversalIN4cute5tupleIJiiiiEEENS1_10collective13CollectiveMmaINS1_34MainloopSm90TmaGmmaWarpSpecializedILi2ENS5_IJNS4_1CILi1EEENSA_ILi2EEESB_EEENS1_35KernelTmaWarpSpecializedCooperativeEEENS5_IJNSA_ILi128EEENSA_ILi64EEESG_EEEfNS5_IJlSB_lEEEfSJ_NS4_8TiledMMAINS4_8MMA_AtomIJNS4_4SM904GMMA29MMA_64x64x8_F32TF32TF32_SS_TNILNSN_7ScaleInE1ELSP_1EEEEEENS4_6LayoutINS5_IJSC_SB_SB_EEENS5_IJSB_NSA_ILi0EEESU_EEEEENS5_IJNS4_10UnderscoreESX_SX_EEEEENS4_23SM90_TMA_LOAD_MULTICASTENS4_14ComposedLayoutINS4_7SwizzleILi3ELi4ELi3EEENS4_18smem_ptr_flag_bitsILi32EEENSS_INS5_IJNSA_ILi8EEENSA_ILi32EEEEEENS5_IJS17_SB_EEEEEEEvNS4_8identityENS4_13SM90_TMA_LOADES1B_vS1C_EENS_8epilogue10collective6detail29Sm90TmaWarpSpecializedAdapterINS1G_15DefaultEpilogueIfSJ_SJ_NS1F_6thread17LinearCombinationIfLi1EffLNS1K_9ScaleType4KindE0ELNS_15FloatRoundStyleE2EfEENS1_15EpilogueDefaultEEEEEvvEEEEvNT_6ParamsE)
        /*020c*/ 	.short	0x0210
        /*020e*/ 	.short	0x0470


	//----- nvinfo : EIATTR_SW_WAR
	.align		4
.L_43:
        /*0210*/ 	.byte	0x04, 0x36
        /*0212*/ 	.short	(.L_45 - .L_44)
.L_44:
        /*0214*/ 	.word	0x00000008
.L_45:


//--------------------- .nv.callgraph             --------------------------
	.section	.nv.callgraph,"",@"SHT_CUDA_CALLGRAPH"
	.align	4
	.sectionentsize	8
	.align		4
        /*0000*/ 	.word	0x00000000
	.align		4
        /*0004*/ 	.word	0xffffffff
	.align		4
        /*0008*/ 	.word	index@(_ZN7cutlass13device_kernelINS_4gemm6kernel13GemmUniversalIN4cute5tupleIJiiiiEEENS1_10collective13CollectiveMmaINS1_34MainloopSm90TmaGmmaWarpSpecializedILi2ENS5_IJNS4_1CILi1EEENSA_ILi2EEESB_EEENS1_35KernelTmaWarpSpecializedCooperativeEEENS5_IJNSA_ILi128EEENSA_ILi64EEESG_EEEfNS5_IJlSB_lEEEfSJ_NS4_8TiledMMAINS4_8MMA_AtomIJNS4_4SM904GMMA29MMA_64x64x8_F32TF32TF32_SS_TNILNSN_7ScaleInE1ELSP_1EEEEEENS4_6LayoutINS5_IJSC_SB_SB_EEENS5_IJSB_NSA_ILi0EEESU_EEEEENS5_IJNS4_10UnderscoreESX_SX_EEEEENS4_23SM90_TMA_LOAD_MULTICASTENS4_14ComposedLayoutINS4_7SwizzleILi3ELi4ELi3EEENS4_18smem_ptr_flag_bitsILi32EEENSS_INS5_IJNSA_ILi8EEENSA_ILi32EEEEEENS5_IJS17_SB_EEEEEEEvNS4_8identityENS4_13SM90_TMA_LOADES1B_vS1C_EENS_8epilogue10collective6detail29Sm90TmaWarpSpecializedAdapterINS1G_15DefaultEpilogueIfSJ_SJ_NS1F_6thread17LinearCombinationIfLi1EffLNS1K_9ScaleType4KindE0ELNS_15FloatRoundStyleE2EfEENS1_15EpilogueDefaultEEEEEvvEEEEvNT_6ParamsE)
	.align		4
        /*000c*/ 	.word	index@(__assertfail)
	.align		4
        /*0010*/ 	.word	0x00000000
	.align		4
        /*0014*/ 	.word	0xfffffffe
	.align		4
        /*0018*/ 	.word	0x00000000
	.align		4
        /*001c*/ 	.word	0xfffffffd
	.align		4
        /*0020*/ 	.word	0x00000000
	.align		4
        /*0024*/ 	.word	0xfffffffc


//--------------------- .nv.constant4             --------------------------
	.section	.nv.constant4,"a",@progbits
	.align	8
	.align		8
.nv.constant4:
        /*0000*/ 	.dword	__assertfail
	.align		8
        /*0008*/ 	.dword	__unnamed_1
	.align		8
        /*0010*/ 	.dword	_ZN40_INTERNAL_f2d229dd_4_k_cu_6a9e87c0_183494cuda3std3__45__cpo5beginE
	.align		8
        /*0018*/ 	.dword	_ZN40_INTERNAL_f2d229dd_4_k_cu_6a9e87c0_183494cuda3std3__45__cpo3endE
	.align		8
        /*0020*/ 	.dword	_ZN40_INTERNAL_f2d229dd_4_k_cu_6a9e87c0_183494cuda3std3__45__cpo6cbeginE
	.align		8
        /*0028*/ 	.dword	_ZN40_INTERNAL_f2d229dd_4_k_cu_6a9e87c0_183494cuda3std3__45__cpo4cendE
	.align		8
        /*0030*/ 	.dword	_ZN40_INTERNAL_f2d229dd_4_k_cu_6a9e87c0_183494cuda3std3__442_GLOBAL__N__f2d229dd_4_k_cu_6a9e87c0_183496ignoreE
	.align		8
        /*0038*/ 	.dword	_ZN40_INTERNAL_f2d229dd_4_k_cu_6a9e87c0_183494cuda3std3__419piecewise_constructE
	.align		8
        /*0040*/ 	.dword	_ZN40_INTERNAL_f2d229dd_4_k_cu_6a9e87c0_183494cuda3std3__48in_placeE
	.align		8
        /*0048*/ 	.dword	_ZN40_INTERNAL_f2d229dd_4_k_cu_6a9e87c0_183494cuda3std6ranges3__45__cpo4swapE
	.align		8
        /*0050*/ 	.dword	_ZN40_INTERNAL_f2d229dd_4_k_cu_6a9e87c0_183494cuda3std6ranges3__45__cpo9iter_moveE
	.align		8
        /*0058*/ 	.dword	_ZN40_INTERNAL_f2d229dd_4_k_cu_6a9e87c0_183494cute7productE
	.align		8
        /*0060*/ 	.dword	_ZN40_INTERNAL_f2d229dd_4_k_cu_6a9e87c0_183494cute1_E
	.align		8
        /*0068*/ 	.dword	$str$22
	.align		8
        /*0070*/ 	.dword	$str$23


//--------------------- .text._ZN7cutlass13device_kernelINS_4gemm6kernel13GemmUniversalIN4cute5tupleIJiiiiEEENS1_10collective13CollectiveMmaINS1_34MainloopSm90TmaGmmaWarpSpecializedILi2ENS5_IJNS4_1CILi1EEENSA_ILi2EEESB_EEENS1_35KernelTmaWarpSpecializedCooperativeEEENS5_IJNSA_ILi128EEENSA_ILi64EEESG_EEEfNS5_IJlSB_lEEEfSJ_NS4_8TiledMMAINS4_8MMA_AtomIJNS4_4SM904GMMA29MMA_64x64x8_F32TF32TF32_SS_TNILNSN_7ScaleInE1ELSP_1EEEEEENS4_6LayoutINS5_IJSC_SB_SB_EEENS5_IJSB_NSA_ILi0EEESU_EEEEENS5_IJNS4_10UnderscoreESX_SX_EEEEENS4_23SM90_TMA_LOAD_MULTICASTENS4_14ComposedLayoutINS4_7SwizzleILi3ELi4ELi3EEENS4_18smem_ptr_flag_bitsILi32EEENSS_INS5_IJNSA_ILi8EEENSA_ILi32EEEEEENS5_IJS17_SB_EEEEEEEvNS4_8identityENS4_13SM90_TMA_LOADES1B_vS1C_EENS_8epilogue10collective6detail29Sm90TmaWarpSpecializedAdapterINS1G_15DefaultEpilogueIfSJ_SJ_NS1F_6thread17LinearCombinationIfLi1EffLNS1K_9ScaleType4KindE0ELNS_15FloatRoundStyleE2EfEENS1_15EpilogueDefaultEEEEEvvEEEEvNT_6ParamsE --------------------------
	.section	.text._ZN7cutlass13device_kernelINS_4gemm6kernel13GemmUniversalIN4cute5tupleIJiiiiEEENS1_10collective13CollectiveMmaINS1_34MainloopSm90TmaGmmaWarpSpecializedILi2ENS5_IJNS4_1CILi1EEENSA_ILi2EEESB_EEENS1_35KernelTmaWarpSpecializedCooperativeEEENS5_IJNSA_ILi128EEENSA_ILi64EEESG_EEEfNS5_IJlSB_lEEEfSJ_NS4_8TiledMMAINS4_8MMA_AtomIJNS4_4SM904GMMA29MMA_64x64x8_F32TF32TF32_SS_TNILNSN_7ScaleInE1ELSP_1EEEEEENS4_6LayoutINS5_IJSC_SB_SB_EEENS5_IJSB_NSA_ILi0EEESU_EEEEENS5_IJNS4_10UnderscoreESX_SX_EEEEENS4_23SM90_TMA_LOAD_MULTICASTENS4_14ComposedLayoutINS4_7SwizzleILi3ELi4ELi3EEENS4_18smem_ptr_flag_bitsILi32EEENSS_INS5_IJNSA_ILi8EEENSA_ILi32EEEEEENS5_IJS17_SB_EEEEEEEvNS4_8identityENS4_13SM90_TMA_LOADES1B_vS1C_EENS_8epilogue10collective6detail29Sm90TmaWarpSpecializedAdapterINS1G_15DefaultEpilogueIfSJ_SJ_NS1F_6thread17LinearCombinationIfLi1EffLNS1K_9ScaleType4KindE0ELNS_15FloatRoundStyleE2EfEENS1_15EpilogueDefaultEEEEEvvEEEEvNT_6ParamsE,"ax",@progbits
	.align	128
.text._ZN7cutlass13device_kernelINS_4gemm6kernel13GemmUniversalIN4cute5tupleIJiiiiEEENS1_10collective13CollectiveMmaINS1_34MainloopSm90TmaGmmaWarpSpecializedILi2ENS5_IJNS4_1CILi1EEENSA_ILi2EEESB_EEENS1_35KernelTmaWarpSpecializedCooperativeEEENS5_IJNSA_ILi128EEENSA_ILi64EEESG_EEEfNS5_IJlSB_lEEEfSJ_NS4_8TiledMMAINS4_8MMA_AtomIJNS4_4SM904GMMA29MMA_64x64x8_F32TF32TF32_SS_TNILNSN_7ScaleInE1ELSP_1EEEEEENS4_6LayoutINS5_IJSC_SB_SB_EEENS5_IJSB_NSA_ILi0EEESU_EEEEENS5_IJNS4_10UnderscoreESX_SX_EEEEENS4_23SM90_TMA_LOAD_MULTICASTENS4_14ComposedLayoutINS4_7SwizzleILi3ELi4ELi3EEENS4_18smem_ptr_flag_bitsILi32EEENSS_INS5_IJNSA_ILi8EEENSA_ILi32EEEEEENS5_IJS17_SB_EEEEEEEvNS4_8identityENS4_13SM90_TMA_LOADES1B_vS1C_EENS_8epilogue10collective6detail29Sm90TmaWarpSpecializedAdapterINS1G_15DefaultEpilogueIfSJ_SJ_NS1F_6thread17LinearCombinationIfLi1EffLNS1K_9ScaleType4KindE0ELNS_15FloatRoundStyleE2EfEENS1_15EpilogueDefaultEEEEEvvEEEEvNT_6ParamsE:
        .type           _ZN7cutlass13device_kernelINS_4gemm6kernel13GemmUniversalIN4cute5tupleIJiiiiEEENS1_10collective13CollectiveMmaINS1_34MainloopSm90TmaGmmaWarpSpecializedILi2ENS5_IJNS4_1CILi1EEENSA_ILi2EEESB_EEENS1_35KernelTmaWarpSpecializedCooperativeEEENS5_IJNSA_ILi128EEENSA_ILi64EEESG_EEEfNS5_IJlSB_lEEEfSJ_NS4_8TiledMMAINS4_8MMA_AtomIJNS4_4SM904GMMA29MMA_64x64x8_F32TF32TF32_SS_TNILNSN_7ScaleInE1ELSP_1EEEEEENS4_6LayoutINS5_IJSC_SB_SB_EEENS5_IJSB_NSA_ILi0EEESU_EEEEENS5_IJNS4_10UnderscoreESX_SX_EEEEENS4_23SM90_TMA_LOAD_MULTICASTENS4_14ComposedLayoutINS4_7SwizzleILi3ELi4ELi3EEENS4_18smem_ptr_flag_bitsILi32EEENSS_INS5_IJNSA_ILi8EEENSA_ILi32EEEEEENS5_IJS17_SB_EEEEEEEvNS4_8identityENS4_13SM90_TMA_LOADES1B_vS1C_EENS_8epilogue10collective6detail29Sm90TmaWarpSpecializedAdapterINS1G_15DefaultEpilogueIfSJ_SJ_NS1F_6thread17LinearCombinationIfLi1EffLNS1K_9ScaleType4KindE0ELNS_15FloatRoundStyleE2EfEENS1_15EpilogueDefaultEEEEEvvEEEEvNT_6ParamsE,@function
        .size           _ZN7cutlass13device_kernelINS_4gemm6kernel13GemmUniversalIN4cute5tupleIJiiiiEEENS1_10collective13CollectiveMmaINS1_34MainloopSm90TmaGmmaWarpSpecializedILi2ENS5_IJNS4_1CILi1EEENSA_ILi2EEESB_EEENS1_35KernelTmaWarpSpecializedCooperativeEEENS5_IJNSA_ILi128EEENSA_ILi64EEESG_EEEfNS5_IJlSB_lEEEfSJ_NS4_8TiledMMAINS4_8MMA_AtomIJNS4_4SM904GMMA29MMA_64x64x8_F32TF32TF32_SS_TNILNSN_7ScaleInE1ELSP_1EEEEEENS4_6LayoutINS5_IJSC_SB_SB_EEENS5_IJSB_NSA_ILi0EEESU_EEEEENS5_IJNS4_10UnderscoreESX_SX_EEEEENS4_23SM90_TMA_LOAD_MULTICASTENS4_14ComposedLayoutINS4_7SwizzleILi3ELi4ELi3EEENS4_18smem_ptr_flag_bitsILi32EEENSS_INS5_IJNSA_ILi8EEENSA_ILi32EEEEEENS5_IJS17_SB_EEEEEEEvNS4_8identityENS4_13SM90_TMA_LOADES1B_vS1C_EENS_8epilogue10collective6detail29Sm90TmaWarpSpecializedAdapterINS1G_15DefaultEpilogueIfSJ_SJ_NS1F_6thread17LinearCombinationIfLi1EffLNS1K_9ScaleType4KindE0ELNS_15FloatRoundStyleE2EfEENS1_15EpilogueDefaultEEEEEvvEEEEvNT_6ParamsE,(.L_x_129 - _ZN7cutlass13device_kernelINS_4gemm6kernel13GemmUniversalIN4cute5tupleIJiiiiEEENS1_10collective13CollectiveMmaINS1_34MainloopSm90TmaGmmaWarpSpecializedILi2ENS5_IJNS4_1CILi1EEENSA_ILi2EEESB_EEENS1_35KernelTmaWarpSpecializedCooperativeEEENS5_IJNSA_ILi128EEENSA_ILi64EEESG_EEEfNS5_IJlSB_lEEEfSJ_NS4_8TiledMMAINS4_8MMA_AtomIJNS4_4SM904GMMA29MMA_64x64x8_F32TF32TF32_SS_TNILNSN_7ScaleInE1ELSP_1EEEEEENS4_6LayoutINS5_IJSC_SB_SB_EEENS5_IJSB_NSA_ILi0EEESU_EEEEENS5_IJNS4_10UnderscoreESX_SX_EEEEENS4_23SM90_TMA_LOAD_MULTICASTENS4_14ComposedLayoutINS4_7SwizzleILi3ELi4ELi3EEENS4_18smem_ptr_flag_bitsILi32EEENSS_INS5_IJNSA_ILi8EEENSA_ILi32EEEEEENS5_IJS17_SB_EEEEEEEvNS4_8identityENS4_13SM90_TMA_LOADES1B_vS1C_EENS_8epilogue10collective6detail29Sm90TmaWarpSpecializedAdapterINS1G_15DefaultEpilogueIfSJ_SJ_NS1F_6thread17LinearCombinationIfLi1EffLNS1K_9ScaleType4KindE0ELNS_15FloatRoundStyleE2EfEENS1_15EpilogueDefaultEEEEEvvEEEEvNT_6ParamsE)
        .other          _ZN7cutlass13device_kernelINS_4gemm6kernel13GemmUniversalIN4cute5tupleIJiiiiEEENS1_10collective13CollectiveMmaINS1_34MainloopSm90TmaGmmaWarpSpecializedILi2ENS5_IJNS4_1CILi1EEENSA_ILi2EEESB_EEENS1_35KernelTmaWarpSpecializedCooperativeEEENS5_IJNSA_ILi128EEENSA_ILi64EEESG_EEEfNS5_IJlSB_lEEEfSJ_NS4_8TiledMMAINS4_8MMA_AtomIJNS4_4SM904GMMA29MMA_64x64x8_F32TF32TF32_SS_TNILNSN_7ScaleInE1ELSP_1EEEEEENS4_6LayoutINS5_IJSC_SB_SB_EEENS5_IJSB_NSA_ILi0EEESU_EEEEENS5_IJNS4_10UnderscoreESX_SX_EEEEENS4_23SM90_TMA_LOAD_MULTICASTENS4_14ComposedLayoutINS4_7SwizzleILi3ELi4ELi3EEENS4_18smem_ptr_flag_bitsILi32EEENSS_INS5_IJNSA_ILi8EEENSA_ILi32EEEEEENS5_IJS17_SB_EEEEEEEvNS4_8identityENS4_13SM90_TMA_LOADES1B_vS1C_EENS_8epilogue10collective6detail29Sm90TmaWarpSpecializedAdapterINS1G_15DefaultEpilogueIfSJ_SJ_NS1F_6thread17LinearCombinationIfLi1EffLNS1K_9ScaleType4KindE0ELNS_15FloatRoundStyleE2EfEENS1_15EpilogueDefaultEEEEEvvEEEEvNT_6ParamsE,@"STO_CUDA_ENTRY STV_DEFAULT"
_ZN7cutlass13device_kernelINS_4gemm6kernel13GemmUniversalIN4cute5tupleIJiiiiEEENS1_10collective13CollectiveMmaINS1_34MainloopSm90TmaGmmaWarpSpecializedILi2ENS5_IJNS4_1CILi1EEENSA_ILi2EEESB_EEENS1_35KernelTmaWarpSpecializedCooperativeEEENS5_IJNSA_ILi128EEENSA_ILi64EEESG_EEEfNS5_IJlSB_lEEEfSJ_NS4_8TiledMMAINS4_8MMA_AtomIJNS4_4SM904GMMA29MMA_64x64x8_F32TF32TF32_SS_TNILNSN_7ScaleInE1ELSP_1EEEEEENS4_6LayoutINS5_IJSC_SB_SB_EEENS5_IJSB_NSA_ILi0EEESU_EEEEENS5_IJNS4_10UnderscoreESX_SX_EEEEENS4_23SM90_TMA_LOAD_MULTICASTENS4_14ComposedLayoutINS4_7SwizzleILi3ELi4ELi3EEENS4_18smem_ptr_flag_bitsILi32EEENSS_INS5_IJNSA_ILi8EEENSA_ILi32EEEEEENS5_IJS17_SB_EEEEEEEvNS4_8identityENS4_13SM90_TMA_LOADES1B_vS1C_EENS_8epilogue10collective6detail29Sm90TmaWarpSpecializedAdapterINS1G_15DefaultEpilogueIfSJ_SJ_NS1F_6thread17LinearCombinationIfLi1EffLNS1K_9ScaleType4KindE0ELNS_15FloatRoundStyleE2EfEENS1_15EpilogueDefaultEEEEEvvEEEEvNT_6ParamsE:
[----:B------:R-:W0:Y:S01]  /*0000*/  LDC R1, c[0x0][0x28] ;  /* 0x00000a00ff017b82 */ /* 0x000e220000000800 */
[----:B------:R-:W1:Y:S01]  /*0010*/  S2R R62, SR_TID.X ;  /* 0x00000000003e7919 */ /* 0x000e620000002100 */
[----:B------:R-:W-:Y:S01]  /*0020*/  ELECT P0, URZ, PT ;  /* 0x00000000003f782f */ /* 0x000fe20003800000 */
[----:B------:R-:W-:Y:S01]  /*0030*/  BSSY B0, `(.L_x_0) ;  /* 0x000000f000007945 */ /* 0x000fe20003800000 */
[--C-:B-1----:R-:W-:Y:S02]  /*0040*/  SHF.R.U32.HI R0, RZ, 0x5, R62.reuse ;  /* 0x00000005ff007819 */ /* 0x102fe4000001163e */
[----:B------:R-:W-:-:S03]  /*0050*/  SHF.R.U32.HI R6, RZ, 0x7, R62 ;  /* 0x00000007ff067819 */ /* 0x000fc6000001163e */
[----:B------:R-:W1:Y:S04]  /*0060*/  SHFL.IDX PT, R3, R0, RZ, 0x1f ;  /* 0x00001fff00037589 */ /* 0x000e6800000e0000 */
[----:B------:R2:W3:Y:S01]  /*0070*/  SHFL.IDX PT, R2, R6, RZ, 0x1f ;  /* 0x00001fff06027589 */ /* 0x0004e200000e0000 */
[----:B-1----:R-:W-:-:S13]  /*0080*/  ISETP.NE.OR P0, PT, R3, RZ, !P0 ;  /* 0x000000ff0300720c */ /* 0x002fda0004705670 */
[----:B0-23--:R-:W-:Y:S05]  /*0090*/  @P0 BRA `(.L_x_1) ;  /* 0x0000000000200947 */ /* 0x00dfea0003800000 */
[----:B------:R-:W-:Y:S02]  /*00a0*/  ULDC.64 UR4, c[0x0][0x198] ;  /* 0x0000660000047ab9 */ /* 0x000fe40000000a00 */
[----:B------:R-:W-:Y:S02]  /*00b0*/  UIADD3 UR6, UP0, UR4, 0xf0, URZ ;  /* 0x000000f004067890 */ /* 0x000fe4000ff1e03f */
[----:B------:R-:W-:Y:S02]  /*00c0*/  UIADD3 UR4, UP1, UR4, 0x1f0, URZ ;  /* 0x000001f004047890 */ /* 0x000fe4000ff3e03f */
[----:B------:R-:W-:Y:S02]  /*00d0*/  UIADD3.X UR7, URZ, UR5, URZ, UP0, !UPT ;  /* 0x000000053f077290 */ /* 0x000fe400087fe43f */
[----:B------:R-:W-:-:S07]  /*00e0*/  UIADD3.X UR5, URZ, UR5, URZ, UP1, !UPT ;  /* 0x000000053f057290 */ /* 0x000fce0008ffe43f */
[----:B------:R0:W-:Y:S02]  /*00f0*/  UTMACCTL.PF [UR6] ;  /* 0x00000000060079b9 */ /* 0x0001e40008040000 */
[----:B------:R0:W-:Y:S02]  /*0100*/  UTMACCTL.PF [UR4] ;  /* 0x00000000040079b9 */ /* 0x0001e40008040000 */
[----:B0-----:R-:W-:Y:S01]  /*0110*/  NOP ;  /* 0x0000000000007918 */ /* 0x001fe20000000000 */
.L_x_1:
[----:B------:R-:W-:Y:S05]  /*0120*/  BSYNC B0 ;  /* 0x0000000000007941 */ /* 0x000fea0003800000 */
.L_x_0:
[----:B------:R-:W0:Y:S02]  /*0130*/  SHFL.IDX PT, R5, R0, RZ, 0x1f ;  /* 0x00001fff00057589 */ /* 0x000e2400000e0000 */
[----:B0-----:R-:W-:-:S13]  /*0140*/  ISETP.NE.AND P0, PT, R5, RZ, PT ;  /* 0x000000ff0500720c */ /* 0x001fda0003f05270 */
[----:B------:R-:W-:Y:S05]  /*0150*/  @P0 BRA `(.L_x_2) ;  /* 0x0000000000480947 */ /* 0x000fea0003800000 */
[----:B------:R-:W0:Y:S01]  /*0160*/  S2UR UR8, SR_CgaCtaId ;  /* 0x00000000000879c3 */ /* 0x000e220000008800 */
[----:B------:R-:W-:Y:S01]  /*0170*/  UMOV UR4, 0x400 ;  /* 0x0000040000047882 */ /* 0x000fe20000000000 */
[----:B------:R-:W-:Y:S01]  /*0180*/  UMOV UR5, 0x1 ;  /* 0x0000000100057882 */ /* 0x000fe20000000000 */
[----:B------:R-:W-:Y:S01]  /*0190*/  UMOV UR6, 0x4 ;  /* 0x0000000400067882 */ /* 0x000fe20000000000 */
[----:B------:R-:W-:Y:S01]  /*01a0*/  ELECT P0, URZ, PT ;  /* 0x00000000003f782f */ /* 0x000fe20003800000 */
[----:B------:R-:W-:-:S04]  /*01b0*/  UIADD3 UR6, -UR6, 0x100000, URZ ;  /* 0x0010000006067890 */ /* 0x000fc8000fffe13f */
[----:B------:R-:W-:Y:S02]  /*01c0*/  USHF.L.U32 UR7, UR6, 0xb, URZ ;  /* 0x0000000b06077899 */ /* 0x000fe4000800063f */
[----:B------:R-:W-:Y:S02]  /*01d0*/  USHF.L.U32 UR6, UR6, 0x1, URZ ;  /* 0x0000000106067899 */ /* 0x000fe4000800063f */
[----:B0-----:R-:W-:Y:S02]  /*01e0*/  ULEA UR8, UR8, UR4, 0x18 ;  /* 0x0000000408087291 */ /* 0x001fe4000f8ec03f */
[----:B------:R-:W-:-:S04]  /*01f0*/  UIADD3 UR4, -UR5, 0x100000, URZ ;  /* 0x0010000005047890 */ /* 0x000fc8000fffe13f */
[----:B------:R-:W-:Y:S02]  /*0200*/  USHF.L.U32 UR5, UR4, 0xb, URZ ;  /* 0x0000000b04057899 */ /* 0x000fe4000800063f */
[----:B------:R-:W-:Y:S01]  /*0210*/  USHF.L.U32 UR4, UR4, 0x1, URZ ;  /* 0x0000000104047899 */ /* 0x000fe2000800063f */
[----:B------:R-:W0:Y:S11]  /*0220*/  FENCE.VIEW.ASYNC.S ;  /* 0x00000000000073c6 */ /* 0x000e360000000000 */
[----:B0-----:R0:W1:Y:S01]  /*0230*/  SYNCS.EXCH.64 URZ, [UR8], UR4 ;  /* 0x00000004083f75b2 */ /* 0x0010620008000100 */
[----:B------:R0:W2:Y:S01]  /*0240*/  SYNCS.EXCH.64 URZ, [UR8+0x10], UR6 ;  /* 0x00001006083f75b2 */ /* 0x0000a20008000100 */
[----:B------:R0:W3:Y:S01]  /*0250*/  SYNCS.EXCH.64 URZ, [UR8+0x8], UR4 ;  /* 0x00000804083f75b2 */ /* 0x0000e20008000100 */
[----:B------:R0:W4:Y:S01]  /*0260*/  SYNCS.EXCH.64 URZ, [UR8+0x18], UR6 ;  /* 0x00001806083f75b2 */ /* 0x0001220008000100 */
[----:B------:R-:W-:Y:S01]  /*0270*/  NOP ;  /* 0x0000000000007918 */ /* 0x000fe20000000000 */
.L_x_2:
[----:B------:R-:W-:Y:S01]  /*0280*/  SHF.R.S32.HI R7, RZ, 0x1f, R62 ;  /* 0x0000001fff077819 */ /* 0x000fe2000001143e */
[----:B------:R-:W5:Y:S01]  /*0290*/  SHFL.IDX PT, R0, R0, RZ, 0x1f ;  /* 0x00001fff00007589 */ /* 0x000f6200000e0000 */
[----:B0-----:R-:W0:Y:S01]  /*02a0*/  S2UR UR8, SR_CTAID.X ;  /* 0x00000000000879c3 */ /* 0x001e220000002500 */
[----:B------:R-:W-:Y:S02]  /*02b0*/  ELECT P0, URZ, PT ;  /* 0x00000000003f782f */ /* 0x000fe40003800000 */
[----:B------:R-:W-:Y:S01]  /*02c0*/  LEA.HI R7, R7, R62, RZ, 0x7 ;  /* 0x0000003e07077211 */ /* 0x000fe200078f38ff */
[----:B------:R-:W1:Y:S01]  /*02d0*/  S2R R4, SR_CTAID.Y ;  /* 0x0000000000047919 */ /* 0x000e620000002600 */
[----:B------:R-:W-:Y:S01]  /*02e0*/  ULDC UR4, c[0x0][0x154] ;  /* 0x0000550000047ab9 */ /* 0x000fe20000000800 */
[----:B------:R-:W-:Y:S01]  /*02f0*/  NOP ;  /* 0x0000000000007918 */ /* 0x000fe20000000000 */
[----:B------:R-:W-:Y:S01]  /*0300*/  LOP3.LUT R7, R7, 0xffffff80, RZ, 0xc0, !PT ;  /* 0xffffff8007077812 */ /* 0x000fe200078ec0ff */
[----:B------:R-:W-:Y:S01]  /*0310*/  NOP ;  /* 0x0000000000007918 */ /* 0x000fe20000000000 */
[----:B------:R-:W2:Y:S03]  /*0320*/  LDC R14, c[0x0][0x140] ;  /* 0x00005000ff0e7b82 */ /* 0x000ea60000000800 */
[----:B------:R-:W-:-:S05]  /*0330*/  IMAD.IADD R7, R62, 0x1, -R7 ;  /* 0x000000013e077824 */ /* 0x000fca00078e0a07 */
[----:B------:R-:W-:Y:S01]  /*0340*/  SHF.R.S32.HI R8, RZ, 0x1f, R7 ;  /* 0x0000001fff087819 */ /* 0x000fe20000011407 */
[----:B------:R-:W3:Y:S01]  /*0350*/  LDC R12, c[0x0][0x144] ;  /* 0x00005100ff0c7b82 */ /* 0x000ee20000000800 */
[----:B------:R-:W-:Y:S02]  /*0360*/  LOP3.LUT P2, RZ, R7, 0x7, RZ, 0xc0, !PT ;  /* 0x0000000707ff7812 */ /* 0x000fe4000784c0ff */
[----:B------:R-:W-:Y:S02]  /*0370*/  LEA.HI R8, R8, R7, RZ, 0x3 ;  /* 0x0000000708087211 */ /* 0x000fe400078f18ff */
[----:B-----5:R-:W-:Y:S02]  /*0380*/  ISETP.NE.OR P0, PT, R0, RZ, !P0 ;  /* 0x000000ff0000720c */ /* 0x020fe40004705670 */
[--C-:B------:R-:W-:Y:S02]  /*0390*/  SHF.R.S32.HI R0, RZ, 0x3, R8.reuse ;  /* 0x00000003ff007819 */ /* 0x100fe40000011408 */
[----:B------:R-:W-:-:S02]  /*03a0*/  SHF.R.S32.HI R9, RZ, 0x1f, R8 ;  /* 0x0000001fff097819 */ /* 0x000fc40000011408 */
[----:B------:R-:W-:Y:S02]  /*03b0*/  SHF.R.S32.HI R8, RZ, 0x1f, R5 ;  /* 0x0000001fff087819 */ /* 0x000fe40000011405 */
[----:B------:R-:W-:Y:S02]  /*03c0*/  LEA.HI R9, R9, R0, RZ, 0x2 ;  /* 0x0000000009097211 */ /* 0x000fe400078f10ff */
[----:B------:R-:W-:Y:S02]  /*03d0*/  LEA.HI R8, R8, R5, RZ, 0x2 ;  /* 0x0000000508087211 */ /* 0x000fe400078f10ff */
[----:B-1----:R-:W-:Y:S01]  /*03e0*/  I2FP.F32.U32 R11, R4 ;  /* 0x00000004000b7245 */ /* 0x002fe20000201000 */
[----:B------:R-:W-:Y:S01]  /*03f0*/  VOTEU.ALL UP0, P0 ;  /* 0x00000000003f7886 */ /* 0x000fe20000000000 */
[----:B------:R-:W-:Y:S01]  /*0400*/  LOP3.LUT R10, R8, 0x3ffffffc, RZ, 0xc0, !PT ;  /* 0x3ffffffc080a7812 */ /* 0x000fe200078ec0ff */
[----:B------:R-:W-:Y:S01]  /*0410*/  VOTEU.ALL UP1, P0 ;  /* 0x00000000003f7886 */ /* 0x000fe20000020000 */
[----:B------:R-:W-:Y:S01]  /*0420*/  LOP3.LUT R9, R9, 0xfffffffc, RZ, 0xc0, !PT ;  /* 0xfffffffc09097812 */ /* 0x000fe200078ec0ff */
[----:B------:R-:W-:Y:S01]  /*0430*/  FMUL R13, R11, UR4 ;  /* 0x000000040b0d7c20 */ /* 0x000fe20008400000 */
[----:B------:R-:W1:Y:S01]  /*0440*/  @!UP0 S2UR UR7, SR_CgaCtaId ;  /* 0x00000000000789c3 */ /* 0x000e620000008800 */
[----:B------:R-:W-:Y:S01]  /*0450*/  IMAD.IADD R11, R5, 0x1, -R10 ;  /* 0x00000001050b7824 */ /* 0x000fe200078e0a0a */
[----:B0-----:R-:W-:Y:S01]  /*0460*/  I2FP.F32.U32 R10, UR8 ;  /* 0x00000008000a7c45 */ /* 0x001fe20008201000 */
[----:B------:R-:W-:Y:S01]  /*0470*/  IMAD.IADD R8, R0, 0x1, -R9 ;  /* 0x0000000100087824 */ /* 0x000fe200078e0a09 */
[----:B------:R-:W-:Y:S01]  /*0480*/  ULDC UR4, c[0x0][0x150] ;  /* 0x0000540000047ab9 */ /* 0x000fe20000000800 */
[----:B------:R-:W0:Y:S01]  /*0490*/  F2I.U32.TRUNC.NTZ R13, R13 ;  /* 0x0000000d000d7305 */ /* 0x000e22000020f000 */
[----:B------:R-:W-:Y:S01]  /*04a0*/  SHF.R.S32.HI R0, RZ, 0x1f, R3 ;  /* 0x0000001fff007819 */ /* 0x000fe20000011403 */
[----:B------:R-:W-:Y:S01]  /*04b0*/  FMUL R10, R10, UR4 ;  /* 0x000000040a0a7c20 */ /* 0x000fe20008400000 */
[----:B------:R-:W5:Y:S01]  /*04c0*/  LDC R9, c[0x0][0x148] ;  /* 0x00005200ff097b82 */ /* 0x000f620000000800 */
[----:B------:R-:W-:Y:S01]  /*04d0*/  IMAD R8, R11, 0x4, R8 ;  /* 0x000000040b087824 */ /* 0x000fe200078e0208 */
[----:B------:R-:W-:Y:S01]  /*04e0*/  LEA.HI R0, R0, R3, RZ, 0x2 ;  /* 0x0000000300007211 */ /* 0x000fe200078f10ff */
[----:B------:R-:W-:Y:S01]  /*04f0*/  UMOV UR4, 0x20 ;  /* 0x0000002000047882 */ /* 0x000fe20000000000 */
[----:B------:R-:W-:Y:S01]  /*0500*/  @!UP0 UMOV UR6, 0x400 ;  /* 0x0000040000068882 */ /* 0x000fe20000000000 */
[----:B------:R-:W4:Y:S01]  /*0510*/  F2I.U32.TRUNC.NTZ R10, R10 ;  /* 0x0000000a000a7305 */ /* 0x000f22000020f000 */
[----:B------:R-:W-:Y:S01]  /*0520*/  LOP3.LUT R0, R0, 0xfffffffc, RZ, 0xc0, !PT ;  /* 0xfffffffc00007812 */ /* 0x000fe200078ec0ff */
[----:B------:R-:W-:Y:S01]  /*0530*/  IMAD.SHL.U32 R19, R8, 0x4, RZ ;  /* 0x0000000408137824 */ /* 0x000fe200078e00ff */
[----:B------:R-:W-:-:S04]  /*0540*/  @!UP0 UIADD3 UR4, -UR4, 0x100000, URZ ;  /* 0x0010000004048890 */ /* 0x000fc8000fffe13f */
[----:B------:R-:W-:Y:S02]  /*0550*/  @!UP0 USHF.L.U32 UR5, UR4, 0xb, URZ ;  /* 0x0000000b04058899 */ /* 0x000fe4000800063f */
[----:B------:R-:W-:Y:S01]  /*0560*/  @!UP0 USHF.L.U32 UR4, UR4, 0x1, URZ ;  /* 0x0000000104048899 */ /* 0x000fe2000800063f */
[----:B--2---:R-:W-:Y:S01]  /*0570*/  ISETP.EQ.U32.AND P3, PT, R14, 0x1, PT ;  /* 0x000000010e00780c */ /* 0x004fe20003f62070 */
[----:B------:R-:W-:Y:S01]  /*0580*/  IMAD.IADD R3, R3, 0x1, -R0 ;  /* 0x0000000103037824 */ /* 0x000fe200078e0a00 */
[----:B------:R-:W-:Y:S01]  /*0590*/  LOP3.LUT R19, R8, 0xc, R19, 0x78, !PT ;  /* 0x0000000c08137812 */ /* 0x000fe200078e7813 */
[----:B0-----:R-:W-:Y:S02]  /*05a0*/  IMAD.MOV R22, RZ, RZ, -R13 ;  /* 0x000000ffff167224 */ /* 0x001fe400078e0a0d */
[----:B------:R-:W-:Y:S01]  /*05b0*/  VIADD R8, R2, 0xffffffff ;  /* 0xffffffff02087836 */ /* 0x000fe20000000000 */
[----:B-1----:R-:W-:Y:S01]  /*05c0*/  @!UP0 ULEA UR6, UR7, UR6, 0x18 ;  /* 0x0000000607068291 */ /* 0x002fe2000f8ec03f */
[----:B------:R-:W-:Y:S01]  /*05d0*/  ISETP.NE.AND P1, PT, R3, 0x3, PT ;  /* 0x000000030300780c */ /* 0x000fe20003f25270 */
[----:B------:R-:W-:Y:S01]  /*05e0*/  VOTEU.ALL UP0, P0 ;  /* 0x00000000003f7886 */ /* 0x000fe20000000000 */
[----:B------:R-:W-:Y:S01]  /*05f0*/  ISETP.LT.U32.AND P0, PT, R19, 0x2, !P2 ;  /* 0x000000021300780c */ /* 0x000fe20005701070 */
[----:B----4-:R-:W-:Y:S01]  /*0600*/  IMAD.MOV R7, RZ, RZ, -R10 ;  /* 0x000000ffff077224 */ /* 0x010fe200078e0a0a */
[----:B------:R-:W-:-:S02]  /*0610*/  ISETP.EQ.OR P1, PT, R3, RZ, !P1 ;  /* 0x000000ff0300720c */ /* 0x000fc40004f22670 */
[----:B------:R-:W-:Y:S01]  /*0620*/  ISETP.GE.U32.AND P5, PT, R8, 0x2, PT ;  /* 0x000000020800780c */ /* 0x000fe20003fa6070 */
[----:B-----5:R-:W-:Y:S01]  /*0630*/  IMAD R0, R9, R22, R4 ;  /* 0x0000001609007224 */ /* 0x020fe200078e0204 */
[----:B------:R-:W-:Y:S01]  /*0640*/  ISETP.EQ.AND P1, PT, R2, RZ, P1 ;  /* 0x000000ff0200720c */ /* 0x000fe20000f22270 */
[----:B---3--:R-:W-:Y:S01]  /*0650*/  IMAD R7, R12, R7, UR8 ;  /* 0x000000080c077e24 */ /* 0x008fe2000f8e0207 */
[----:B------:R-:W-:Y:S01]  /*0660*/  ISETP.NE.AND P2, PT, R2, RZ, PT ;  /* 0x000000ff0200720c */ /* 0x000fe20003f45270 */
[----:B------:R-:W0:Y:S02]  /*0670*/  FENCE.VIEW.ASYNC.S ;  /* 0x00000000000073c6 */ /* 0x000e240000000000 */
[----:B0-----:R0:W1:Y:S01]  /*0680*/  @!UP0 SYNCS.EXCH.64 URZ, [UR6+0x30], UR4 ;  /* 0x00003004063f85b2 */ /* 0x0010620008000100 */
[----:B------:R-:W-:Y:S02]  /*0690*/  ISETP.NE.AND P4, PT, R0, R19, PT ;  /* 0x000000130000720c */ /* 0x000fe40003f85270 */
[----:B------:R-:W-:-:S02]  /*06a0*/  SEL R18, RZ, 0x1, !P1 ;  /* 0x00000001ff127807 */ /* 0x000fc40004800000 */
[----:B------:R-:W-:Y:S02]  /*06b0*/  ISETP.EQ.OR P4, PT, R7, RZ, !P4 ;  /* 0x000000ff0700720c */ /* 0x000fe40006782670 */
[----:B------:R-:W-:Y:S02]  /*06c0*/  LOP3.LUT R0, R62, 0x7f, RZ, 0xc0, !PT ;  /* 0x0000007f3e007812 */ /* 0x000fe400078ec0ff */
[----:B------:R-:W-:Y:S02]  /*06d0*/  PLOP3.LUT P0, PT, P0, P4, PT, 0x80, 0x0 ;  /* 0x000000000000781c */ /* 0x000fe40000709070 */
[----:B------:R-:W-:Y:S02]  /*06e0*/  SEL R18, R18, 0x2, P5 ;  /* 0x0000000212127807 */ /* 0x000fe40002800000 */
[----:B------:R-:W-:Y:S01]  /*06f0*/  P2R R68, PR, RZ, 0x1 ;  /* 0x00000001ff447803 */ /* 0x000fe20000000000 */
[----:B------:R0:W2:Y:S01]  /*0700*/  @!UP1 SYNCS.EXCH.64 URZ, [UR6+0x38], UR4 ;  /* 0x00003804063f95b2 */ /* 0x0000a20008000100 */
[----:B------:R-:W-:Y:S01]  /*0710*/  NOP ;  /* 0x0000000000007918 */ /* 0x000fe20000000000 */
[----:B------:R-:W-:Y:S06]  /*0720*/  @!P3 BRA `(.L_x_3) ;  /* 0x000000000008b947 */ /* 0x000fec0003800000 */
[----:B-12---:R-:W-:Y:S01]  /*0730*/  UCGABAR_ARV ;  /* 0x00000000000079c7 */ /* 0x006fe20008000000 */
[----:B------:R-:W-:Y:S05]  /*0740*/  BRA `(.L_x_4) ;  /* 0x0000000000047947 */ /* 0x000fea0003800000 */
.L_x_3:
[----:B-12---:R-:W-:Y:S01]  /*0750*/  NOP ;  /* 0x0000000000007918 */ /* 0x006fe20000000000 */
.L_x_4:
[----:B------:R-:W1:Y:S01]  /*0760*/  LDC R2, c[0x0][0x65c] ;  /* 0x00019700ff027b82 */ /* 0x000e620000000800 */
[----:B------:R-:W-:Y:S02]  /*0770*/  IMAD.U32 R10, RZ, RZ, UR8 ;  /* 0x00000008ff0a7e24 */ /* 0x000fe4000f8e00ff */
[----:B------:R-:W-:Y:S01]  /*0780*/  IMAD.MOV.U32 R11, RZ, RZ, RZ ;  /* 0x000000ffff0b7224 */ /* 0x000fe200078e00ff */
[----:B-1----:R-:W-:-:S04]  /*0790*/  ISETP.NE.AND P1, PT, R2, 0x1, PT ;  /* 0x000000010200780c */ /* 0x002fc80003f25270 */
[----:B------:R-:W-:-:S09]  /*07a0*/  P2R R5, PR, RZ, 0x2 ;  /* 0x00000002ff057803 */ /* 0x000fd20000000000 */
[----:B------:R-:W1:Y:S01]  /*07b0*/  @P1 LDC R17, c[0x0][0x10] ;  /* 0x00000400ff111b82 */ /* 0x000e620000000800 */
[----:B------:R-:W-:Y:S02]  /*07c0*/  @P1 IMAD.MOV.U32 R5, RZ, RZ, RZ ;  /* 0x000000ffff051224 */ /* 0x000fe400078e00ff */
[----:B------:R-:W-:-:S05]  /*07d0*/  @P1 IMAD.MOV.U32 R15, RZ, RZ, RZ ;  /* 0x000000ffff0f1224 */ /* 0x000fca00078e00ff */
[----:B------:R-:W2:Y:S01]  /*07e0*/  @!P1 LDC R13, c[0x0][0xc] ;  /* 0x00000300ff0d9b82 */ /* 0x000ea20000000800 */
[----:B0-----:R-:W-:Y:S01]  /*07f0*/  ULDC UR4, c[0x0][0xc] ;  /* 0x0000030000047ab9 */ /* 0x001fe20000000800 */
[----:B------:R-:W-:Y:S01]  /*0800*/  ULDC UR5, c[0x0][0x10] ;  /* 0x0000040000057ab9 */ /* 0x000fe20000000800 */
[----:B------:R-:W-:Y:S01]  /*0810*/  ULDC UR6, c[0x0][0x14] ;  /* 0x0000050000067ab9 */ /* 0x000fe20000000800 */
[----:B------:R-:W-:-:S04]  /*0820*/  UIMAD.WIDE.U32 UR4, UR4, UR5, URZ ;  /* 0x00000005040472a5 */ /* 0x000fc8000f8e003f */
[----:B------:R-:W-:Y:S02]  /*0830*/  UIMAD.WIDE.U32 UR38, UR4, UR6, URZ ;  /* 0x00000006042672a5 */ /* 0x000fe4000f8e003f */
[----:B------:R-:W-:-:S04]  /*0840*/  UIMAD UR37, UR5, UR6, URZ ;  /* 0x00000006052572a4 */ /* 0x000fc8000f8e023f */
[----:B------:R-:W-:Y:S01]  /*0850*/  UIADD3 UR37, UR39, UR37, URZ ;  /* 0x0000002527257290 */ /* 0x000fe2000fffe03f */
[----:B-1----:R-:W-:-:S04]  /*0860*/  @P1 IMAD.WIDE.U32 R16, R17, UR8, R4 ;  /* 0x0000000811101c25 */ /* 0x002fc8000f8e0004 */
[----:B------:R-:W-:Y:S02]  /*0870*/  @P1 IMAD.IADD R17, R17, 0x1, R15 ;  /* 0x0000000111111824 */ /* 0x000fe400078e020f */
[----:B--2---:R-:W-:-:S04]  /*0880*/  @!P1 IMAD.WIDE.U32 R10, R4, R13, R10 ;  /* 0x0000000d040a9225 */ /* 0x004fc800078e000a */
[----:B------:R-:W-:Y:S02]  /*0890*/  @!P1 IMAD.MOV.U32 R16, RZ, RZ, R10 ;  /* 0x000000ffff109224 */ /* 0x000fe400078e000a */
[----:B------:R-:W-:Y:S01]  /*08a0*/  @!P1 IMAD.MOV.U32 R17, RZ, RZ, R11 ;  /* 0x000000ffff119224 */ /* 0x000fe200078e000b */
[----:B------:R-:W-:Y:S06]  /*08b0*/  @!P3 BRA `(.L_x_5) ;  /* 0x00000000000cb947 */ /* 0x000fec0003800000 */
[----:B------:R-:W-:Y:S01]  /*08c0*/  UCGABAR_WAIT ;  /* 0x0000000000007dc7 */ /* 0x000fe20008000000 */
[----:B------:R-:W-:Y:S01]  /*08d0*/  CCTL.IVALL ;  /* 0x00000000ff00798f */ /* 0x000fe20002000000 */
[----:B------:R-:W-:Y:S05]  /*08e0*/  BRA `(.L_x_6) ;  /* 0x0000000000047947 */ /* 0x000fea0003800000 */
.L_x_5:
[----:B------:R-:W-:Y:S06]  /*08f0*/  BAR.SYNC.DEFER_BLOCKING 0x0 ;  /* 0x0000000000007b1d */ /* 0x000fec0000010000 */
.L_x_6:
[----:B------:R-:W-:Y:S05]  /*0900*/  @!P2 BRA `(.L_x_7) ;  /* 0x000000440010a947 */ /* 0x000fea0003800000 */
[----:B------:R-:W-:-:S13]  /*0910*/  ISETP.GT.U32.AND P0, PT, R8, 0x1, PT ;  /* 0x000000010800780c */ /* 0x000fda0003f04070 */
[----:B------:R-:W-:Y:S05]  /*0920*/  @P0 EXIT ;  /* 0x000000000000094d */ /* 0x000fea0003800000 */
[----:B------:R-:W-:Y:S01]  /*0930*/  ULDC.64 UR4, c[0x0][0x650] ;  /* 0x0001940000047ab9 */ /* 0x000fe20000000a00 */
[----:B------:R-:W-:Y:S01]  /*0940*/  PRMT R3, RZ, 0x7610, R3 ;  /* 0x00007610ff037816 */ /* 0x000fe20000000003 */
[----:B------:R-:W-:Y:S01]  /*0950*/  IMAD.MOV.U32 R71, RZ, RZ, -0x1 ;  /* 0xffffffffff477424 */ /* 0x000fe200078e00ff */
[----:B------:R-:W-:Y:S01]  /*0960*/  ISETP.GE.U32.AND P0, PT, R16, UR4, PT ;  /* 0x0000000410007c0c */ /* 0x000fe2000bf06070 */
[----:B------:R-:W-:Y:S02]  /*0970*/  IMAD.MOV.U32 R70, RZ, RZ, -0x1 ;  /* 0xffffffffff467424 */ /* 0x000fe400078e00ff */
[----:B------:R-:W-:Y:S01]  /*0980*/  IMAD.MOV.U32 R67, RZ, RZ, -0x1 ;  /* 0xffffffffff437424 */ /* 0x000fe200078e00ff */
[----:B------:R-:W-:-:S13]  /*0990*/  ISETP.GE.U32.AND.EX P0, PT, R17, UR5, PT, P0 ;  /* 0x0000000511007c0c */ /* 0x000fda000bf06100 */
[----:B------:R-:W-:Y:S05]  /*09a0*/  @P0 BRA `(.L_x_8) ;  /* 0x0000000400280947 */ /* 0x000fea0003800000 */
[----:B------:R-:W0:Y:S01]  /*09b0*/  LDC.64 R24, c[0x0][0x628] ;  /* 0x00018a00ff187b82 */ /* 0x000e220000000a00 */
[----:B------:R-:W-:Y:S02]  /*09c0*/  IMAD.MOV.U32 R10, RZ, RZ, R16 ;  /* 0x000000ffff0a7224 */ /* 0x000fe400078e0010 */
[----:B------:R-:W-:-:S05]  /*09d0*/  IMAD.MOV.U32 R11, RZ, RZ, R17 ;  /* 0x000000ffff0b7224 */ /* 0x000fca00078e0011 */
[----:B------:R-:W1:Y:S08]  /*09e0*/  LDC R8, c[0x0][0x630] ;  /* 0x00018c00ff087b82 */ /* 0x000e700000000800 */
[----:B------:R-:W2:Y:S01]  /*09f0*/  LDC.64 R26, c[0x0][0x620] ;  /* 0x00018800ff1a7b82 */ /* 0x000ea20000000a00 */
[----:B0-----:R-:W-:-:S04]  /*0a00*/  ISETP.NE.U32.AND P0, PT, R24, RZ, PT ;  /* 0x000000ff1800720c */ /* 0x001fc80003f05070 */
[----:B------:R-:W-:-:S13]  /*0a10*/  ISETP.NE.AND.EX P0, PT, R25, RZ, PT, P0 ;  /* 0x000000ff1900720c */ /* 0x000fda0003f05300 */
[----:B-12---:R-:W-:Y:S05]  /*0a20*/  @!P0 BRA `(.L_x_9) ;  /* 0x0000000000288947 */ /* 0x006fea0003800000 */
[----:B------:R-:W0:Y:S02]  /*0a30*/  LDC R3, c[0x0][0x634] ;  /* 0x00018d00ff037b82 */ /* 0x000e240000000800 */
[----:B0-----:R-:W-:-:S05]  /*0a40*/  IADD3 R3, P0, R16, R3, RZ ;  /* 0x0000000310037210 */ /* 0x001fca0007f1e0ff */
[----:B------:R-:W-:-:S04]  /*0a50*/  IMAD.X R21, RZ, RZ, R17, P0 ;  /* 0x000000ffff157224 */ /* 0x000fc800000e0611 */
[----:B------:R-:W-:-:S04]  /*0a60*/  IMAD.WIDE.U32 R10, R21, R24, RZ ;  /* 0x00000018150a7225 */ /* 0x000fc800078e00ff */
[----:B------:R-:W-:-:S04]  /*0a70*/  IMAD.WIDE.U32 R12, P0, R3, R25, R10 ;  /* 0x00000019030c7225 */ /* 0x000fc8000780000a */
[----:B------:R-:W-:-:S04]  /*0a80*/  IMAD.WIDE.U32 R10, R3, R24, RZ ;  /* 0x00000018030a7225 */ /* 0x000fc800078e00ff */
[----:B------:R-:W-:Y:S01]  /*0a90*/  IMAD.X R15, RZ, RZ, RZ, P0 ;  /* 0x000000ffff0f7224 */ /* 0x000fe200000e06ff */
[----:B------:R-:W-:Y:S01]  /*0aa0*/  IADD3 RZ, P0, R11, R12, RZ ;  /* 0x0000000c0bff7210 */ /* 0x000fe20007f1e0ff */
[----:B------:R-:W-:-:S04]  /*0ab0*/  IMAD.MOV.U32 R14, RZ, RZ, R13 ;  /* 0x000000ffff0e7224 */ /* 0x000fc800078e000d */
[----:B------:R-:W-:-:S08]  /*0ac0*/  IMAD.WIDE.U32.X R10, R21, R25, R14, P0 ;  /* 0x00000019150a7225 */ /* 0x000fd000000e040e */
.L_x_9:
[----:B------:R-:W0:Y:S01]  /*0ad0*/  LDC.64 R30, c[0x0][0x640] ;  /* 0x00019000ff1e7b82 */ /* 0x000e220000000a00 */
[--C-:B------:R-:W-:Y:S01]  /*0ae0*/  SHF.R.U64 R67, R10, R8, R11.reuse ;  /* 0x000000080a437219 */ /* 0x100fe2000000120b */
[----:B------:R-:W-:Y:S01]  /*0af0*/  IMAD R22, R9, R22, R4 ;  /* 0x0000001609167224 */ /* 0x000fe200078e0204 */
[----:B------:R-:W-:Y:S01]  /*0b00*/  SHF.R.U32.HI R3, RZ, R8, R11 ;  /* 0x00000008ff037219 */ /* 0x000fe2000001160b */
[----:B------:R-:W-:Y:S01]  /*0b10*/  IMAD.MOV.U32 R23, RZ, RZ, 0x1 ;  /* 0x00000001ff177424 */ /* 0x000fe200078e00ff */
[----:B------:R-:W-:-:S03]  /*0b20*/  IADD3 R5, P0, RZ, -R67, RZ ;  /* 0x80000043ff057210 */ /* 0x000fc60007f1e0ff */
[----:B------:R-:W1:Y:S02]  /*0b30*/  LDC R12, c[0x0][0x618] ;  /* 0x00018600ff0c7b82 */ /* 0x000e640000000800 */
[----:B------:R-:W-:Y:S02]  /*0b40*/  IMAD.X R3, RZ, RZ, ~R3, P0 ;  /* 0x000000ffff037224 */ /* 0x000fe400000e0e03 */
[----:B------:R-:W-:-:S04]  /*0b50*/  IMAD.WIDE.U32 R10, R5, R26, R16 ;  /* 0x0000001a050a7225 */ /* 0x000fc800078e0010 */
[----:B------:R-:W2:Y:S01]  /*0b60*/  LDC R20, c[0x0][0x608] ;  /* 0x00018200ff147b82 */ /* 0x000ea20000000800 */
[----:B------:R-:W-:Y:S02]  /*0b70*/  IMAD R8, R3, R26, RZ ;  /* 0x0000001a03087224 */ /* 0x000fe400078e02ff */
[----:B------:R-:W-:Y:S02]  /*0b80*/  IMAD.MOV.U32 R3, RZ, RZ, -0x1 ;  /* 0xffffffffff037424 */ /* 0x000fe400078e00ff */
[----:B------:R-:W-:-:S03]  /*0b90*/  IMAD R5, R5, R27, R8 ;  /* 0x0000001b05057224 */ /* 0x000fc600078e0208 */
[----:B------:R-:W3:Y:S01]  /*0ba0*/  LDC R28, c[0x0][0x658] ;  /* 0x00019600ff1c7b82 */ /* 0x000ee20000000800 */
[----:B------:R-:W-:Y:S01]  /*0bb0*/  IMAD.IADD R5, R11, 0x1, R5 ;  /* 0x000000010b057824 */ /* 0x000fe200078e0205 */
[----:B0-----:R-:W-:-:S04]  /*0bc0*/  ISETP.NE.U32.AND P0, PT, R30, RZ, PT ;  /* 0x000000ff1e00720c */ /* 0x001fc80003f05070 */
[----:B------:R-:W-:Y:S02]  /*0bd0*/  ISETP.NE.AND.EX P0, PT, R31, RZ, PT, P0 ;  /* 0x000000ff1f00720c */ /* 0x000fe40003f05300 */
[----:B------:R-:W0:Y:S01]  /*0be0*/  LDC R24, c[0x0][0x600] ;  /* 0x00018000ff187b82 */ /* 0x000e220000000800 */
[-CC-:B-1----:R-:W-:Y:S02]  /*0bf0*/  SHF.R.U64 R14, R10, R12.reuse, R5.reuse ;  /* 0x0000000c0a0e7219 */ /* 0x182fe40000001205 */
[----:B------:R-:W-:-:S05]  /*0c00*/  SHF.R.U32.HI R5, RZ, R12, R5 ;  /* 0x0000000cff057219 */ /* 0x000fca0000011605 */
[----:B------:R-:W1:Y:S01]  /*0c10*/  LDC R15, c[0x0][0x648] ;  /* 0x00019200ff0f7b82 */ /* 0x000e620000000800 */
[-CC-:B--2---:R-:W-:Y:S02]  /*0c20*/  SHF.R.U64 R27, R14, R20.reuse, R5.reuse ;  /* 0x000000140e1b7219 */ /* 0x184fe40000001205 */
[----:B------:R-:W-:-:S05]  /*0c30*/  SHF.R.U32.HI R5, RZ, R20, R5 ;  /* 0x00000014ff057219 */ /* 0x000fca0000011605 */
[----:B------:R-:W2:Y:S01]  /*0c40*/  LDC R21, c[0x0][0x638] ;  /* 0x00018e00ff157b82 */ /* 0x000ea20000000800 */
[-CC-:B---3--:R-:W-:Y:S02]  /*0c50*/  SHF.R.U64 R20, R27, R28.reuse, R5.reuse ;  /* 0x0000001c1b147219 */ /* 0x188fe40000001205 */
[-C--:B------:R-:W-:Y:S02]  /*0c60*/  SHF.L.U32 R3, R3, R28.reuse, RZ ;  /* 0x0000001c03037219 */ /* 0x080fe400000006ff */
[----:B------:R-:W-:Y:S01]  /*0c70*/  SHF.R.U32.HI R5, RZ, R28, R5 ;  /* 0x0000001cff057219 */ /* 0x000fe20000011605 */
[----:B------:R-:W-:Y:S01]  /*0c80*/  IMAD.MOV.U32 R4, RZ, RZ, R20 ;  /* 0x000000ffff047224 */ /* 0x000fe200078e0014 */
[----:B------:R-:W-:Y:S01]  /*0c90*/  LOP3.LUT R12, RZ, R3, RZ, 0x33, !PT ;  /* 0x00000003ff0c7212 */ /* 0x000fe200078e33ff */
[----:B------:R-:W3:Y:S01]  /*0ca0*/  LDC R25, c[0x0][0x610] ;  /* 0x00018400ff197b82 */ /* 0x000ee20000000800 */
[----:B------:R-:W-:Y:S05]  /*0cb0*/  @!P0 BRA `(.L_x_10) ;  /* 0x0000000000288947 */ /* 0x000fea0003800000 */
[----:B------:R-:W4:Y:S02]  /*0cc0*/  LDC R3, c[0x0][0x64c] ;  /* 0x00019300ff037b82 */ /* 0x000f240000000800 */
[----:B----4-:R-:W-:-:S05]  /*0cd0*/  IADD3 R3, P0, R20, R3, RZ ;  /* 0x0000000314037210 */ /* 0x010fca0007f1e0ff */
        /* <DEDUP_REMOVED lines=8> */
.L_x_10:
[----:B-1----:R-:W-:Y:S01]  /*0d60*/  SHF.R.U64 R4, R4, R15, R5 ;  /* 0x0000000f04047219 */ /* 0x002fe20000001205 */
[----:B0-----:R-:W-:Y:S01]  /*0d70*/  VIADD R5, R24, 0xffffffff ;  /* 0xffffffff18057836 */ /* 0x001fe20000000000 */
[----:B------:R-:W-:Y:S02]  /*0d80*/  SHF.L.U32 R3, R23, R28, RZ ;  /* 0x0000001c17037219 */ /* 0x000fe400000006ff */
[----:B------:R-:W-:Y:S01]  /*0d90*/  LOP3.LUT R12, R27, R12, RZ, 0xc0, !PT ;  /* 0x0000000c1b0c7212 */ /* 0x000fe200078ec0ff */
[----:B------:R-:W-:Y:S01]  /*0da0*/  IMAD.MOV R8, RZ, RZ, -R4 ;  /* 0x000000ffff087224 */ /* 0x000fe200078e0a04 */
[----:B------:R-:W-:-:S03]  /*0db0*/  SEL R7, R7, R22, !P1 ;  /* 0x0000001607077207 */ /* 0x000fc60004800000 */
[----:B------:R-:W-:Y:S01]  /*0dc0*/  IMAD R12, R3, R4, R12 ;  /* 0x00000004030c7224 */ /* 0x000fe200078e020c */
[----:B------:R-:W-:Y:S01]  /*0dd0*/  LOP3.LUT R4, R14, R5, RZ, 0xc0, !PT ;  /* 0x000000050e047212 */ /* 0x000fe200078ec0ff */
[----:B--2---:R-:W-:Y:S02]  /*0de0*/  IMAD R3, R8, R21, R20 ;  /* 0x0000001508037224 */ /* 0x004fe400078e0214 */
[----:B---3--:R-:W-:Y:S02]  /*0df0*/  IMAD R7, R12, R25, R7 ;  /* 0x000000190c077224 */ /* 0x008fe400078e0207 */
[----:B------:R-:W-:Y:S02]  /*0e00*/  IMAD.MOV.U32 R5, RZ, RZ, 0x1 ;  /* 0x00000001ff057424 */ /* 0x000fe400078e00ff */
[----:B------:R-:W-:-:S03]  /*0e10*/  IMAD R4, R3, R24, R4 ;  /* 0x0000001803047224 */ /* 0x000fc600078e0204 */
[----:B------:R-:W-:Y:S02]  /*0e20*/  PRMT R3, R5, 0x7610, R3 ;  /* 0x0000761005037816 */ /* 0x000fe40000000003 */
[----:B------:R-:W-:Y:S02]  /*0e30*/  SEL R70, R4, R7, !P1 ;  /* 0x0000000704467207 */ /* 0x000fe40004800000 */
[----:B------:R-:W-:-:S07]  /*0e40*/  SEL R71, R7, R4, !P1 ;  /* 0x0000000407477207 */ /* 0x000fce0004800000 */
.L_x_8:
[----:B------:R-:W-:-:S08]  /*0e50*/  NOP ;  /* 0x0000000000007918 */ /* 0x000fd00000000000 */
[----:B------:R-:W0:Y:S02]  /*0e60*/  USETMAXREG.TRY_ALLOC.CTAPOOL UP0, 0xe8 ;  /* 0x000000e8000079c8 */ /* 0x000e240008000600 */
[----:B0-----:R-:W-:-:S13]  /*0e70*/  PLOP3.LUT P0, PT, PT, PT, UP0, 0x80, 0x0 ;  /* 0x000000000000781c */ /* 0x001fda0003f0f008 */
[----:B------:R-:W-:Y:S05]  /*0e80*/  @!P0 BRA `(.L_x_8) ;  /* 0xfffffffc00f08947 */ /* 0x000fea000383ffff */
[----:B------:R-:W-:Y:S01]  /*0e90*/  ULDC.64 UR4, c[0x0][0x598] ;  /* 0x0001660000047ab9 */ /* 0x000fe20000000a00 */
[----:B------:R-:W-:Y:S01]  /*0ea0*/  ULDC.64 UR40, c[0x0][0x208] ;  /* 0x0000820000287ab9 */ /* 0x000fe20000000a00 */
[----:B------:R-:W-:-:S04]  /*0eb0*/  ISETP.NE.U32.AND P0, PT, RZ, UR4, PT ;  /* 0x00000004ff007c0c */ /* 0x000fc8000bf05070 */
[----:B------:R-:W-:-:S13]  /*0ec0*/  ISETP.NE.AND.EX P0, PT, RZ, UR5, PT, P0 ;  /* 0x00000005ff007c0c */ /* 0x000fda000bf05300 */
[----:B------:R-:W-:Y:S05]  /*0ed0*/  @!P0 BRA `(.L_x_11) ;  /* 0x00000000001c8947 */ /* 0x000fea0003800000 */
[----:B------:R-:W0:Y:S02]  /*0ee0*/  LDC.64 R4, c[0x0][0x598] ;  /* 0x00016600ff047b82 */ /* 0x000e240000000a00 */
[----:B0-----:R-:W2:Y:S02]  /*0ef0*/  LDG.E.64 R4, desc[UR40][R4.64] ;  /* 0x0000002804047981 */ /* 0x001ea4000c1e1b00 */
[----:B--2---:R-:W-:-:S04]  /*0f00*/  ISETP.NE.U32.AND P0, PT, R4, RZ, PT ;  /* 0x000000ff0400720c */ /* 0x004fc80003f05070 */
[----:B------:R-:W-:-:S13]  /*0f10*/  ISETP.NE.AND.EX P0, PT, R5, RZ, PT, P0 ;  /* 0x000000ff0500720c */ /* 0x000fda0003f05300 */
[----:B------:R-:W-:Y:S05]  /*0f20*/  @!P0 BRA `(.L_x_11) ;  /* 0x0000000000088947 */ /* 0x000fea0003800000 */
[----:B------:R0:W5:Y:S01]  /*0f30*/  LD.E R56, desc[UR40][R4.64] ;  /* 0x0000002804387980 */ /* 0x000162000c101900 */
[----:B------:R-:W-:Y:S05]  /*0f40*/  BRA `(.L_x_12) ;  /* 0x0000000000247947 */ /* 0x000fea0003800000 */
.L_x_11:
[----:B------:R-:W-:Y:S02]  /*0f50*/  ULDC.64 UR4, c[0x0][0x588] ;  /* 0x0001620000047ab9 */ /* 0x000fe40000000a00 */
[----:B------:R-:W-:-:S04]  /*0f60*/  ISETP.NE.U32.AND P0, PT, RZ, UR4, PT ;  /* 0x00000004ff007c0c */ /* 0x000fc8000bf05070 */
[----:B------:R-:W-:-:S13]  /*0f70*/  ISETP.NE.AND.EX P0, PT, RZ, UR5, PT, P0 ;  /* 0x00000005ff007c0c */ /* 0x000fda000bf05300 */
[----:B------:R-:W-:Y:S05]  /*0f80*/  @!P0 BRA `(.L_x_13) ;  /* 0x00000000000c8947 */ /* 0x000fea0003800000 */
[----:B------:R-:W0:Y:S02]  /*0f90*/  LDC.64 R56, c[0x0][0x588] ;  /* 0x00016200ff387b82 */ /* 0x000e240000000a00 */
[----:B0-----:R1:W5:Y:S01]  /*0fa0*/  LDG.E R56, desc[UR40][R56.64] ;  /* 0x0000002838387981 */ /* 0x001362000c1e1900 */
[----:B------:R-:W-:Y:S05]  /*0fb0*/  BRA `(.L_x_12) ;  /* 0x0000000000087947 */ /* 0x000fea0003800000 */
.L_x_13:
[----:B------:R-:W-:Y:S02]  /*0fc0*/  ULDC UR4, c[0x0][0x580] ;  /* 0x0001600000047ab9 */ /* 0x000fe40000000800 */
[----:B------:R-:W-:-:S07]  /*0fd0*/  IMAD.U32 R56, RZ, RZ, UR4 ;  /* 0x00000004ff387e24 */ /* 0x000fce000f8e00ff */
.L_x_12:
[----:B------:R-:W-:Y:S02]  /*0fe0*/  ULDC.64 UR4, c[0x0][0x5a0] ;  /* 0x0001680000047ab9 */ /* 0x000fe40000000a00 */
[----:B------:R-:W-:-:S04]  /*0ff0*/  ISETP.NE.U32.AND P0, PT, RZ, UR4, PT ;  /* 0x00000004ff007c0c */ /* 0x000fc8000bf05070 */
[----:B------:R-:W-:-:S13]  /*1000*/  ISETP.NE.AND.EX P0, PT, RZ, UR5, PT, P0 ;  /* 0x00000005ff007c0c */ /* 0x000fda000bf05300 */
[----:B------:R-:W-:Y:S05]  /*1010*/  @!P0 BRA `(.L_x_14) ;  /* 0x00000000001c8947 */ /* 0x000fea0003800000 */
[----:B0-----:R-:W0:Y:S02]  /*1020*/  LDC.64 R4, c[0x0][0x5a0] ;  /* 0x00016800ff047b82 */ /* 0x001e240000000a00 */
[----:B0-----:R-:W2:Y:S02]  /*1030*/  LDG.E.64 R4, desc[UR40][R4.64] ;  /* 0x0000002804047981 */ /* 0x001ea4000c1e1b00 */
[----:B--2---:R-:W-:-:S04]  /*1040*/  ISETP.NE.U32.AND P0, PT, R4, RZ, PT ;  /* 0x000000ff0400720c */ /* 0x004fc80003f05070 */
[----:B------:R-:W-:-:S13]  /*1050*/  ISETP.NE.AND.EX P0, PT, R5, RZ, PT, P0 ;  /* 0x000000ff0500720c */ /* 0x000fda0003f05300 */
[----:B------:R-:W-:Y:S05]  /*1060*/  @!P0 BRA `(.L_x_14) ;  /* 0x0000000000088947 */ /* 0x000fea0003800000 */
[----:B-1----:R0:W5:Y:S01]  /*1070*/  LD.E R57, desc[UR40][R4.64] ;  /* 0x0000002804397980 */ /* 0x002162000c101900 */
[----:B------:R-:W-:Y:S05]  /*1080*/  BRA `(.L_x_15) ;  /* 0x0000000000247947 */ /* 0x000fea0003800000 */
.L_x_14:
[----:B------:R-:W-:Y:S02]  /*1090*/  ULDC.64 UR4, c[0x0][0x590] ;  /* 0x0001640000047ab9 */ /* 0x000fe40000000a00 */
[----:B------:R-:W-:-:S04]  /*10a0*/  ISETP.NE.U32.AND P0, PT, RZ, UR4, PT ;  /* 0x00000004ff007c0c */ /* 0x000fc8000bf05070 */
[----:B------:R-:W-:-:S13]  /*10b0*/  ISETP.NE.AND.EX P0, PT, RZ, UR5, PT, P0 ;  /* 0x00000005ff007c0c */ /* 0x000fda000bf05300 */
[----:B------:R-:W-:Y:S05]  /*10c0*/  @!P0 BRA `(.L_x_16) ;  /* 0x00000000000c8947 */ /* 0x000fea0003800000 */
[----:B0-----:R-:W1:Y:S02]  /*10d0*/  LDC.64 R4, c[0x0][0x590] ;  /* 0x00016400ff047b82 */ /* 0x001e640000000a00 */
[----:B-1----:R1:W5:Y:S01]  /*10e0*/  LDG.E R57, desc[UR40][R4.64] ;  /* 0x0000002804397981 */ /* 0x002362000c1e1900 */
[----:B------:R-:W-:Y:S05]  /*10f0*/  BRA `(.L_x_15) ;  /* 0x0000000000087947 */ /* 0x000fea0003800000 */
.L_x_16:
[----:B------:R-:W-:Y:S02]  /*1100*/  ULDC UR4, c[0x0][0x584] ;  /* 0x0001610000047ab9 */ /* 0x000fe40000000800 */
[----:B-1----:R-:W-:-:S07]  /*1110*/  IMAD.U32 R57, RZ, RZ, UR4 ;  /* 0x00000004ff397e24 */ /* 0x002fce000f8e00ff */
.L_x_15:
[----:B------:R-:W-:-:S13]  /*1120*/  LOP3.LUT P0, RZ, R3, 0xff, RZ, 0xc0, !PT ;  /* 0x000000ff03ff7812 */ /* 0x000fda000780c0ff */
[----:B------:R-:W-:Y:S05]  /*1130*/  @!P0 EXIT ;  /* 0x000000000000894d */ /* 0x000fea0003800000 */
[----:B------:R-:W2:Y:S01]  /*1140*/  LDC R60, c[0x0][0x658] ;  /* 0x00019600ff3c7b82 */ /* 0x000ea20000000800 */
[----:B------:R-:W-:Y:S01]  /*1150*/  ULDC.64 UR6, c[0x0][0x288] ;  /* 0x0000a20000067ab9 */ /* 0x000fe20000000a00 */
[----:B------:R-:W-:Y:S01]  /*1160*/  LOP3.LUT R6, R6, 0x1, RZ, 0xc0, !PT ;  /* 0x0000000106067812 */ /* 0x000fe200078ec0ff */
[----:B------:R-:W-:Y:S01]  /*1170*/  UIADD3 UR4, UR7, 0x7f, URZ ;  /* 0x0000007f07047890 */ /* 0x000fe2000fffe03f */
[----:B------:R-:W-:Y:S01]  /*1180*/  SHF.R.U32.HI R3, RZ, 0x2, R62 ;  /* 0x00000002ff037819 */ /* 0x000fe2000001163e */
[----:B01----:R-:W-:Y:S01]  /*1190*/  IMAD.MOV.U32 R5, RZ, RZ, -0x1 ;  /* 0xffffffffff057424 */ /* 0x003fe200078e00ff */
[----:B------:R-:W-:Y:S01]  /*11a0*/  SHF.R.U32.HI R0, RZ, 0x1, R0 ;  /* 0x00000001ff007819 */ /* 0x000fe20000011600 */
[----:B------:R-:W-:Y:S01]  /*11b0*/  USHF.R.S32.HI UR5, URZ, 0x1f, UR4 ;  /* 0x0000001f3f057899 */ /* 0x000fe20008011404 */
[----:B------:R-:W0:Y:S01]  /*11c0*/  LDC.64 R58, c[0x0][0x5c8] ;  /* 0x00017200ff3a7b82 */ /* 0x000e220000000a00 */
[----:B------:R-:W-:Y:S01]  /*11d0*/  IMAD.SHL.U32 R22, R6, 0x40, RZ ;  /* 0x0000004006167824 */ /* 0x000fe200078e00ff */
[----:B------:R-:W-:Y:S01]  /*11e0*/  LOP3.LUT R3, R3, 0x7, RZ, 0xc0, !PT ;  /* 0x0000000703037812 */ /* 0x000fe200078ec0ff */
[----:B------:R-:W-:Y:S01]  /*11f0*/  ULEA.HI UR5, UR5, UR4, URZ, 0x7 ;  /* 0x0000000405057291 */ /* 0x000fe2000f8f383f */
[----:B------:R-:W-:Y:S01]  /*1200*/  LOP3.LUT R0, R0, 0x30, RZ, 0xc0, !PT ;  /* 0x0000003000007812 */ /* 0x000fe200078ec0ff */
[----:B------:R-:W-:Y:S01]  /*1210*/  IMAD.MOV.U32 R7, RZ, RZ, 0x1 ;  /* 0x00000001ff077424 */ /* 0x000fe200078e00ff */
[--C-:B------:R-:W-:Y:S01]  /*1220*/  LOP3.LUT R22, R22, 0x40, R3.reuse, 0xe2, !PT ;  /* 0x0000004016167812 */ /* 0x100fe200078ee203 */
[----:B------:R-:W-:Y:S01]  /*1230*/  USHF.R.S32.HI UR43, URZ, 0x7, UR5 ;  /* 0x000000073f2b7899 */ /* 0x000fe20008011405 */
[----:B------:R-:W1:Y:S01]  /*1240*/  LDC R64, c[0x0][0x600] ;  /* 0x00018000ff407b82 */ /* 0x000e620000000800 */
[----:B------:R-:W-:Y:S01]  /*1250*/  IADD3 R3, RZ, -R0, -R3 ;  /* 0x80000000ff037210 */ /* 0x000fe20007ffe803 */
[----:B------:R-:W-:Y:S01]  /*1260*/  IMAD.U32 R4, RZ, RZ, UR6 ;  /* 0x00000006ff047e24 */ /* 0x000fe2000f8e00ff */
[C---:B------:R-:W-:Y:S01]  /*1270*/  LOP3.LUT R61, R62.reuse, 0x3, RZ, 0xc0, !PT ;  /* 0x000000033e3d7812 */ /* 0x040fe200078ec0ff */
[----:B------:R-:W-:Y:S01]  /*1280*/  UISETP.LT.AND UP0, UPT, UR43, 0x1, UPT ;  /* 0x000000012b00788c */ /* 0x000fe2000bf01270 */
[----:B------:R-:W-:Y:S01]  /*1290*/  LOP3.LUT R63, R62, 0x80, RZ, 0xc0, !PT ;  /* 0x000000803e3f7812 */ /* 0x000fe200078ec0ff */
[----:B------:R-:W-:Y:S01]  /*12a0*/  IMAD R3, R6, -0x40, R3 ;  /* 0xffffffc006037824 */ /* 0x000fe200078e0203 */
[----:B------:R-:W-:Y:S01]  /*12b0*/  ULDC UR4, c[0x0][0x284] ;  /* 0x0000a10000047ab9 */ /* 0x000fe20000000800 */
[----:B--2---:R-:W-:Y:S01]  /*12c0*/  SHF.L.U32 R5, R5, R60, RZ ;  /* 0x0000003c05057219 */ /* 0x004fe200000006ff */
[----:B------:R-:W-:Y:S01]  /*12d0*/  USEL UR44, UR43, 0x1, UP0 ;  /* 0x000000012b2c7887 */ /* 0x000fe20008000000 */
[----:B------:R-:W-:Y:S01]  /*12e0*/  IMAD R61, R61, -0x2, R4 ;  /* 0xfffffffe3d3d7824 */ /* 0x000fe200078e0204 */
[----:B------:R-:W-:Y:S01]  /*12f0*/  LOP3.LUT R22, R22, R0, RZ, 0xfc, !PT ;  /* 0x0000000016167212 */ /* 0x000fe200078efcff */
[----:B------:R-:W-:Y:S01]  /*1300*/  IMAD.SHL.U32 R62, R62, 0x2, RZ ;  /* 0x000000023e3e7824 */ /* 0x000fe200078e00ff */
[----:B------:R-:W-:Y:S01]  /*1310*/  SHF.L.U32 R60, R7, R60, RZ ;  /* 0x0000003c073c7219 */ /* 0x000fe200000006ff */
[----:B------:R-:W-:Y:S01]  /*1320*/  VIADD R66, R3, UR4 ;  /* 0x0000000403427c36 */ /* 0x000fe20008000000 */
[----:B------:R-:W-:Y:S01]  /*1330*/  LOP3.LUT R69, R18, 0x1, RZ, 0xfc, !PT ;  /* 0x0000000112457812 */ /* 0x000fe200078efcff */
[----:B------:R-:W-:Y:S01]  /*1340*/  IMAD.MOV.U32 R23, RZ, RZ, RZ ;  /* 0x000000ffff177224 */ /* 0x000fe200078e00ff */
[C---:B0-----:R-:W-:Y:S01]  /*1350*/  SHF.L.U64.HI R59, R58.reuse, 0x3, R59 ;  /* 0x000000033a3b7819 */ /* 0x041fe2000001023b */
[----:B------:R-:W-:Y:S01]  /*1360*/  IMAD.SHL.U32 R58, R58, 0x8, RZ ;  /* 0x000000083a3a7824 */ /* 0x000fe200078e00ff */
[----:B------:R-:W-:Y:S01]  /*1370*/  SHF.R.U32.HI R63, RZ, 0x7, R63 ;  /* 0x00000007ff3f7819 */ /* 0x000fe2000001163f */
[----:B------:R-:W-:Y:S01]  /*1380*/  UIADD3 UR44, UR43, -UR44, URZ ;  /* 0x8000002c2b2c7290 */ /* 0x000fe2000fffe03f */
[----:B------:R-:W-:Y:S01]  /*1390*/  LOP3.LUT R65, RZ, R5, RZ, 0x33, !PT ;  /* 0x00000005ff417212 */ /* 0x000fe200078e33ff */
[----:B------:R-:W-:Y:S01]  /*13a0*/  UMOV UR36, URZ ;  /* 0x0000003f00247c82 */ /* 0x000fe20008000000 */
[----:B------:R-:W-:Y:S01]  /*13b0*/  UMOV UR42, URZ ;  /* 0x0000003f002a7c82 */ /* 0x000fe20008000000 */
[----:B-1----:R-:W-:-:S08]  /*13c0*/  VIADD R64, R64, 0xffffffff ;  /* 0xffffffff40407836 */ /* 0x002fd00000000000 */
.L_x_98:
[----:B0-----:R-:W0:Y:S01]  /*13d0*/  SHFL.IDX PT, R0, R63, RZ, 0x1f ;  /* 0x00001fff3f007589 */ /* 0x001e2200000e0000 */
[----:B-1----:R-:W1:Y:S01]  /*13e0*/  S2UR UR7, SR_CgaCtaId ;  /* 0x00000000000779c3 */ /* 0x002e620000008800 */
[----:B------:R-:W-:Y:S01]  /*13f0*/  UMOV UR6, 0x400 ;  /* 0x0000040000067882 */ /* 0x000fe20000000000 */
[----:B0-----:R-:W-:Y:S01]  /*1400*/  R2UR UR4, R0 ;  /* 0x00000000000472ca */ /* 0x001fe200000e0000 */
[----:B-1----:R-:W-:-:S12]  /*1410*/  ULEA UR6, UR7, UR6, 0x18 ;  /* 0x0000000607067291 */ /* 0x002fd8000f8ec03f */
[----:B------:R-:W-:-:S04]  /*1420*/  ULEA.HI UR5, UR4, UR4, URZ, 0x1 ;  /* 0x0000000404057291 */ /* 0x000fc8000f8f083f */
[----:B------:R-:W-:-:S04]  /*1430*/  ULOP3.LUT UR5, UR5, 0x7fffe, URZ, 0xc0, !UPT ;  /* 0x0007fffe05057892 */ /* 0x000fc8000f8ec03f */
[----:B------:R-:W-:-:S03]  /*1440*/  UIADD3 UR5, UR4, -UR5, URZ ;  /* 0x8000000504057290 */ /* 0x000fc6000fffe03f */
[----:B------:R-:W-:Y:S01]  /*1450*/  ULDC UR4, c[0x0][0x28c] ;  /* 0x0000a30000047ab9 */ /* 0x000fe20000000800 */
[----:B------:R-:W-:Y:S01]  /*1460*/  ULEA UR5, UR5, UR6, 0xd ;  /* 0x0000000605057291 */ /* 0x000fe2000f8e683f */
[----:B------:R-:W-:-:S03]  /*1470*/  ISETP.LT.AND P0, PT, RZ, UR4, PT ;  /* 0x00000004ff007c0c */ /* 0x000fc6000bf01270 */
[----:B------:R-:W-:-:S04]  /*1480*/  UIADD3 UR5, UR5, 0x100, URZ ;  /* 0x0000010005057890 */ /* 0x000fc8000fffe03f */
[----:B------:R-:W-:-:S04]  /*1490*/  USHF.R.U32.HI UR5, URZ, 0x4, UR5 ;  /* 0x000000043f057899 */ /* 0x000fc80008011605 */
[----:B------:R-:W-:-:S04]  /*14a0*/  ULOP3.LUT UR5, UR5, 0x3fff, URZ, 0xc0, !UPT ;  /* 0x00003fff05057892 */ /* 0x000fc8000f8ec03f */
[----:B------:R-:W-:Y:S01]  /*14b0*/  ULOP3.LUT UR45, UR5, 0x10000, URZ, 0xfc, !UPT ;  /* 0x00010000052d7892 */ /* 0x000fe2000f8efc3f */
[----:B--234-:R-:W-:Y:S11]  /*14c0*/  @P0 BRA `(.L_x_17) ;  /* 0x0000000000400947 */ /* 0x01cff60003800000 */
[----:B------:R-:W-:Y:S01]  /*14d0*/  MOV R0, 0x0 ;  /* 0x0000000000007802 */ /* 0x000fe20000000f00 */
[----:B------:R-:W-:Y:S01]  /*14e0*/  ULDC.64 UR4, c[0x4][0x68] ;  /* 0x01001a0000047ab9 */ /* 0x000fe20000000a00 */
[----:B------:R-:W-:Y:S01]  /*14f0*/  ULDC.64 UR6, c[0x4][0x8] ;  /* 0x0100020000067ab9 */ /* 0x000fe20000000a00 */
[----:B------:R-:W-:Y:S01]  /*1500*/  IMAD.U32 R4, RZ, RZ, UR4 ;  /* 0x00000004ff047e24 */ /* 0x000fe2000f8e00ff */
[----:B------:R0:W1:Y:S01]  /*1510*/  LDC.64 R14, c[0x4][R0] ;  /* 0x01000000000e7b82 */ /* 0x0000620000000a00 */
[----:B------:R-:W-:Y:S01]  /*1520*/  IMAD.U32 R5, RZ, RZ, UR5 ;  /* 0x00000005ff057e24 */ /* 0x000fe2000f8e00ff */
[----:B------:R-:W-:Y:S01]  /*1530*/  ULDC.64 UR4, c[0x4][0x70] ;  /* 0x01001c0000047ab9 */ /* 0x000fe20000000a00 */
[----:B------:R-:W-:Y:S02]  /*1540*/  IMAD.U32 R10, RZ, RZ, UR6 ;  /* 0x00000006ff0a7e24 */ /* 0x000fe4000f8e00ff */
[----:B------:R-:W-:Y:S02]  /*1550*/  IMAD.U32 R6, RZ, RZ, UR4 ;  /* 0x00000004ff067e24 */ /* 0x000fe4000f8e00ff */
[----:B------:R-:W-:-:S02]  /*1560*/  IMAD.U32 R7, RZ, RZ, UR5 ;  /* 0x00000005ff077e24 */ /* 0x000fc4000f8e00ff */
[----:B------:R-:W-:Y:S02]  /*1570*/  IMAD.U32 R11, RZ, RZ, UR7 ;  /* 0x00000007ff0b7e24 */ /* 0x000fe4000f8e00ff */
[----:B------:R-:W-:Y:S02]  /*1580*/  IMAD.MOV.U32 R8, RZ, RZ, 0x1e1 ;  /* 0x000001e1ff087424 */ /* 0x000fe400078e00ff */
[----:B------:R-:W-:Y:S02]  /*1590*/  IMAD.MOV.U32 R12, RZ, RZ, 0x1 ;  /* 0x00000001ff0c7424 */ /* 0x000fe400078e00ff */
[----:B0-----:R-:W-:-:S07]  /*15a0*/  IMAD.MOV.U32 R13, RZ, RZ, RZ ;  /* 0x000000ffff0d7224 */ /* 0x001fce00078e00ff */
[----:B------:R-:W-:-:S07]  /*15b0*/  LEPC R20, `(.L_x_17) ;  /* 0x000000001014794e */ /* 0x000fce0000000000 */
[----:B-1---5:R-:W-:Y:S05]  /*15c0*/  CALL.ABS.NOINC R14 ;  /* 0x000000000e007343 */ /* 0x022fea0003c00000 */
.L_x_17:
[----:B------:R-:W-:-:S13]  /*15d0*/  ISETP.NE.AND P0, PT, R69, 0x3, PT ;  /* 0x000000034500780c */ /* 0x000fda0003f05270 */
[----:B------:R-:W-:Y:S05]  /*15e0*/  @!P0 BRA `(.L_x_18) ;  /* 0x0000000000048947 */ /* 0x000fea0003800000 */
[----:B------:R-:W-:Y:S01]  /*15f0*/  BPT.TRAP 0x1 ;  /* 0x000000040000795c */ /* 0x000fe20000300000 */
.L_x_18:
[----:B------:R-:W0:Y:S01]  /*1600*/  S2UR UR5, SR_CgaCtaId ;  /* 0x00000000000579c3 */ /* 0x000e220000008800 */
[----:B------:R-:W-:Y:S01]  /*1610*/  UMOV UR4, 0x400 ;  /* 0x0000040000047882 */ /* 0x000fe20000000000 */
[----:B------:R-:W-:Y:S02]  /*1620*/  IMAD.U32 R0, RZ, RZ, UR36 ;  /* 0x00000024ff007e24 */ /* 0x000fe4000f8e00ff */
[----:B------:R-:W-:-:S03]  /*1630*/  IMAD.U32 R3, RZ, RZ, UR42 ;  /* 0x0000002aff037e24 */ /* 0x000fc6000f8e00ff */
[----:B------:R-:W-:Y:S01]  /*1640*/  SHF.L.U32 R0, R0, 0x1f, RZ ;  /* 0x0000001f00007819 */ /* 0x000fe200000006ff */
[----:B0-----:R-:W-:-:S06]  /*1650*/  ULEA UR4, UR5, UR4, 0x18 ;  /* 0x0000000405047291 */ /* 0x001fcc000f8ec03f */
[----:B------:R-:W-:-:S04]  /*1660*/  IMAD.U32 R6, RZ, RZ, UR4 ;  /* 0x00000004ff067e24 */ /* 0x000fc8000f8e00ff */
[----:B------:R-:W-:-:S04]  /*1670*/  IMAD R3, R3, 0x8, R6 ;  /* 0x0000000803037824 */ /* 0x000fc800078e0206 */
[----:B------:R0:W1:Y:S01]  /*1680*/  SYNCS.PHASECHK.TRANS64.TRYWAIT P1, [R3+URZ], R0 ;  /* 0x00000000030075a7 */ /* 0x000062000802017f */
[----:B------:R-:W-:Y:S05]  /*1690*/  @!P0 BRA `(.L_x_19) ;  /* 0x0000000000048947 */ /* 0x000fea0003800000 */
[----:B------:R-:W-:Y:S01]  /*16a0*/  BPT.TRAP 0x1 ;  /* 0x000000040000795c */ /* 0x000fe20000300000 */
.L_x_19:
[----:B------:R-:W-:-:S05]  /*16b0*/  IMAD.U32 R4, RZ, RZ, UR44 ;  /* 0x0000002cff047e24 */ /* 0x000fca000f8e00ff */
[----:B------:R-:W-:Y:S01]  /*16c0*/  ISETP.GE.AND P2, PT, R4, 0x1, PT ;  /* 0x000000010400780c */ /* 0x000fe20003f46270 */
[----:B-1----:R-:W-:-:S12]  /*16d0*/  @P1 BRA `(.L_x_20) ;  /* 0x0000000000081947 */ /* 0x002fd80003800000 */
[----:B------:R-:W1:Y:S02]  /*16e0*/  SYNCS.PHASECHK.TRANS64.TRYWAIT P1, [R3+URZ], R0 ;  /* 0x00000000030075a7 */ /* 0x000e64000802017f */
[----:B-1----:R-:W-:Y:S05]  /*16f0*/  @!P1 BRA `(.L_x_21) ;  /* 0x0000004c00249947 */ /* 0x002fea0003800000 */
.L_x_20:
[----:B------:R-:W-:Y:S05]  /*1700*/  WARPSYNC.ALL ;  /* 0x0000000000007948 */ /* 0x000fea0003800000 */
[----:B------:R-:W-:Y:S01]  /*1710*/  R2UR UR4, R6 ;  /* 0x00000000060472ca */ /* 0x000fe200000e0000 */
[----:B------:R-:W-:Y:S01]  /*1720*/  ULEA UR8, UR42, UR45, 0xc ;  /* 0x0000002d2a087291 */ /* 0x000fe2000f8e603f */
[----:B------:R-:W-:Y:S01]  /*1730*/  WARPGROUP.ARRIVE ;  /* 0x00000000000079c5 */ /* 0x000fe20000000000 */
[----:B------:R-:W-:Y:S01]  /*1740*/  UMOV UR9, 0x40000040 ;  /* 0x4000004000097882 */ /* 0x000fe20000000000 */
[----:B------:R-:W-:Y:S01]  /*1750*/  UMOV UR11, 0x40000040 ;  /* 0x40000040000b7882 */ /* 0x000fe20000000000 */
[----:B------:R-:W-:Y:S01]  /*1760*/  UIADD3 UR12, UR8, 0x2, URZ ;  /* 0x00000002080c7890 */ /* 0x000fe2000fffe03f */
[----:B------:R-:W-:Y:S01]  /*1770*/  UMOV UR13, 0x40000040 ;  /* 0x40000040000d7882 */ /* 0x000fe20000000000 */
[----:B------:R-:W-:-:S06]  /*1780*/  UMOV UR15, 0x40000040 ;  /* 0x40000040000f7882 */ /* 0x000fcc0000000000 */
[----:B------:R-:W-:-:S04]  /*1790*/  UIADD3 UR4, UR4, 0x20100, URZ ;  /* 0x0002010004047890 */ /* 0x000fc8000fffe03f */
[----:B------:R-:W-:-:S04]  /*17a0*/  USHF.R.U32.HI UR4, URZ, 0x4, UR4 ;  /* 0x000000043f047899 */ /* 0x000fc80008011604 */
[----:B------:R-:W-:-:S04]  /*17b0*/  ULOP3.LUT UR4, UR4, 0x3fff, URZ, 0xc0, !UPT ;  /* 0x00003fff04047892 */ /* 0x000fc8000f8ec03f */
[----:B------:R-:W-:-:S04]  /*17c0*/  ULOP3.LUT UR4, UR4, 0x10000, URZ, 0xfc, !UPT ;  /* 0x0001000004047892 */ /* 0x000fc8000f8efc3f */
[----:B------:R-:W-:-:S04]  /*17d0*/  ULEA UR6, UR42, UR4, 0xb ;  /* 0x000000042a067291 */ /* 0x000fc8000f8e583f */
[----:B------:R-:W-:-:S03]  /*17e0*/  UIADD3 UR14, UR6, 0x2, URZ ;  /* 0x00000002060e7890 */ /* 0x000fc6000fffe03f */
[----:B------:R-:W-:Y:S02]  /*17f0*/  UMOV UR10, UR6 ;  /* 0x00000006000a7c82 */ /* 0x000fe40008000000 */
[----:B------:R-:W-:Y:S01]  /*1800*/  HGMMA.64x64x8.F32.TF32 R24, gdesc[UR8], RZ, !UPT, gsb0 ;  /* 0x04e00000081879f0 */ /* 0x000fe2000c0028ff */
[----:B------:R-:W-:Y:S01]  /*1810*/  UIADD3 UR10, UR6, 0x606, URZ ;  /* 0x00000606060a7890 */ /* 0x000fe2000fffe03f */
[----:B------:R-:W-:Y:S01]  /*1820*/  UMOV UR9, 0x40000040 ;  /* 0x4000004000097882 */ /* 0x000fe20000000000 */
[----:B------:R-:W-:Y:S01]  /*1830*/  UMOV UR11, 0x40000040 ;  /* 0x40000040000b7882 */ /* 0x000fe20000000000 */
[----:B------:R-:W-:Y:S02]  /*1840*/  WARPGROUP.DEPBAR.LE gsb0, 0x0 ;  /* 0x00008000000079c5 */ /* 0x000fe40000010000 */
[----:B------:R-:W-:-:S06]  /*1850*/  WARPGROUP.ARRIVE ;  /* 0x00000000000079c5 */ /* 0x000fcc0000000000 */
[----:B------:R-:W-:Y:S01]  /*1860*/  HGMMA.64x64x8.F32.TF32 R24, gdesc[UR12], R24, gsb0 ;  /* 0x04e000000c1879f0 */ /* 0x000fe20008002818 */
[----:B------:R-:W-:Y:S02]  /*1870*/  UIADD3 UR12, UR8, 0x4, URZ ;  /* 0x00000004080c7890 */ /* 0x000fe4000fffe03f */
        /* <DEDUP_REMOVED lines=87> */
[----:B------:R-:W-:Y:S01]  /*1df0*/  UIADD3 UR8, UR8, 0xc06, URZ ;  /* 0x00000c0608087890 */ /* 0x000fe2000fffe03f */
[----:B------:R-:W-:Y:S02]  /*1e00*/  WARPGROUP.DEPBAR.LE gsb0, 0x0 ;  /* 0x00008000000079c5 */ /* 0x000fe40000010000 */
[----:B------:R-:W-:-:S06]  /*1e10*/  WARPGROUP.ARRIVE ;  /* 0x00000000000079c5 */ /* 0x000fcc0000000000 */
[----:B------:R-:W-:Y:S03]  /*1e20*/  HGMMA.64x64x8.F32.TF32 R24, gdesc[UR12], R24, gsb0 ;  /* 0x04e000000c1879f0 */ /* 0x000fe60008002818 */
[----:B------:R-:W-:Y:S02]  /*1e30*/  WARPGROUP.DEPBAR.LE gsb0, 0x0 ;  /* 0x00008000000079c5 */ /* 0x000fe40000010000 */
[----:B------:R-:W-:-:S06]  /*1e40*/  WARPGROUP.ARRIVE ;  /* 0x00000000000079c5 */ /* 0x000fcc0000000000 */
[----:B------:R-:W-:Y:S03]  /*1e50*/  HGMMA.64x64x8.F32.TF32 R24, gdesc[UR8], R24, gsb0 ;  /* 0x04e00000081879f0 */ /* 0x000fe60008002818 */
[----:B------:R-:W-:Y:S02]  /*1e60*/  WARPGROUP.DEPBAR.LE gsb0, 0x0 ;  /* 0x00008000000079c5 */ /* 0x000fe40000010000 */
[----:B------:R-:W-:Y:S05]  /*1e70*/  @!P2 BRA `(.L_x_22) ;  /* 0x000000080078a947 */ /* 0x000fea0003800000 */
[----:B------:R-:W-:Y:S01]  /*1e80*/  UIADD3 UR5, UR42, 0x1, URZ ;  /* 0x000000012a057890 */ /* 0x000fe2000fffe03f */
[----:B01----:R-:W-:Y:S02]  /*1e90*/  IMAD.U32 R0, RZ, RZ, UR44 ;  /* 0x0000002cff007e24 */ /* 0x003fe4000f8e00ff */
[----:B------:R-:W-:Y:S01]  /*1ea0*/  IMAD.U32 R3, RZ, RZ, UR42 ;  /* 0x0000002aff037e24 */ /* 0x000fe2000f8e00ff */
[----:B------:R-:W-:-:S04]  /*1eb0*/  UISETP.NE.AND UP0, UPT, UR5, 0x2, UPT ;  /* 0x000000020500788c */ /* 0x000fc8000bf05270 */
[----:B------:R-:W-:Y:S02]  /*1ec0*/  USEL UR6, URZ, 0x1, UP0 ;  /* 0x000000013f067887 */ /* 0x000fe40008000000 */
[----:B------:R-:W-:Y:S02]  /*1ed0*/  USEL UR5, UR5, URZ, UP0 ;  /* 0x0000003f05057287 */ /* 0x000fe40008000000 */
[----:B------:R-:W-:-:S06]  /*1ee0*/  ULOP3.LUT UR6, UR36, UR6, URZ, 0x3c, !UPT ;  /* 0x0000000624067292 */ /* 0x000fcc000f8e3c3f */
[----:B------:R-:W-:-:S07]  /*1ef0*/  IMAD.U32 R7, RZ, RZ, UR6 ;  /* 0x00000006ff077e24 */ /* 0x000fce000f8e00ff */
.L_x_29:
[----:B------:R-:W-:Y:S05]  /*1f00*/  @!P0 BRA `(.L_x_23) ;  /* 0x0000000000048947 */ /* 0x000fea0003800000 */
[----:B------:R-:W-:Y:S01]  /*1f10*/  BPT.TRAP 0x1 ;  /* 0x000000040000795c */ /* 0x000fe20000300000 */
.L_x_23:
[----:B------:R-:W0:Y:S01]  /*1f20*/  S2UR UR7, SR_CgaCtaId ;  /* 0x00000000000779c3 */ /* 0x000e220000008800 */
[----:B------:R-:W-:Y:S01]  /*1f30*/  UMOV UR6, 0x400 ;  /* 0x0000040000067882 */ /* 0x000fe20000000000 */
[----:B------:R-:W-:Y:S01]  /*1f40*/  IMAD.U32 R5, RZ, RZ, UR5 ;  /* 0x00000005ff057e24 */ /* 0x000fe2000f8e00ff */
[----:B------:R-:W-:Y:S01]  /*1f50*/  SHF.L.U32 R4, R7, 0x1f, RZ ;  /* 0x0000001f07047819 */ /* 0x000fe200000006ff */
[----:B0-----:R-:W-:-:S06]  /*1f60*/  ULEA UR6, UR7, UR6, 0x18 ;  /* 0x0000000607067291 */ /* 0x001fcc000f8ec03f */
[----:B------:R-:W-:-:S04]  /*1f70*/  IMAD.U32 R6, RZ, RZ, UR6 ;  /* 0x00000006ff067e24 */ /* 0x000fc8000f8e00ff */
[----:B------:R-:W-:-:S04]  /*1f80*/  IMAD R5, R5, 0x8, R6 ;  /* 0x0000000805057824 */ /* 0x000fc800078e0206 */
[----:B------:R0:W1:Y:S01]  /*1f90*/  SYNCS.PHASECHK.TRANS64.TRYWAIT P1, [R5+URZ], R4 ;  /* 0x00000004050075a7 */ /* 0x000062000802017f */
[----:B------:R-:W-:Y:S05]  /*1fa0*/  @!P0 BRA `(.L_x_24) ;  /* 0x0000000000048947 */ /* 0x000fea0003800000 */
[----:B------:R-:W-:Y:S01]  /*1fb0*/  BPT.TRAP 0x1 ;  /* 0x000000040000795c */ /* 0x000fe20000300000 */
.L_x_24:
[----:B-1----:R-:W-:Y:S05]  /*1fc0*/  @P1 BRA `(.L_x_25) ;  /* 0x0000000000081947 */ /* 0x002fea0003800000 */
[----:B------:R-:W1:Y:S02]  /*1fd0*/  SYNCS.PHASECHK.TRANS64.TRYWAIT P1, [R5+URZ], R4 ;  /* 0x00000004050075a7 */ /* 0x000e64000802017f */
[----:B-1----:R-:W-:Y:S05]  /*1fe0*/  @!P1 BRA `(.L_x_26) ;  /* 0x0000004000fc9947 */ /* 0x002fea0003800000 */
.L_x_25:
[----:B------:R-:W-:Y:S01]  /*1ff0*/  ULEA UR8, UR5, UR4, 0xb ;  /* 0x0000000405087291 */ /* 0x000fe2000f8e583f */
[----:B------:R-:W-:Y:S01]  /*2000*/  WARPGROUP.ARRIVE ;  /* 0x00000000000079c5 */ /* 0x000fe20000000000 */
[----:B------:R-:W-:Y:S01]  /*2010*/  ULEA UR6, UR5, UR45, 0xc ;  /* 0x0000002d05067291 */ /* 0x000fe2000f8e603f */
[----:B------:R-:W-:Y:S01]  /*2020*/  UMOV UR15, 0x40000040 ;  /* 0x40000040000f7882 */ /* 0x000fe20000000000 */
[----:B------:R-:W-:Y:S01]  /*2030*/  UMOV UR13, 0x40000040 ;  /* 0x40000040000d7882 */ /* 0x000fe20000000000 */
[----:B------:R-:W-:Y:S02]  /*2040*/  UIADD3 UR10, UR8, 0x606, URZ ;  /* 0x00000606080a7890 */ /* 0x000fe4000fffe03f */
[----:B------:R-:W-:Y:S02]  /*2050*/  UMOV UR14, UR8 ;  /* 0x00000008000e7c82 */ /* 0x000fe40008000000 */
[----:B------:R-:W-:Y:S01]  /*2060*/  UMOV UR12, UR6 ;  /* 0x00000006000c7c82 */ /* 0x000fe20008000000 */
[----:B------:R-:W-:Y:S01]  /*2070*/  UMOV UR11, 0x40000040 ;  /* 0x40000040000b7882 */ /* 0x000fe20000000000 */
[----:B------:R-:W-:Y:S01]  /*2080*/  HGMMA.64x64x8.F32.TF32 R24, gdesc[UR12], R24, gsb0 ;  /* 0x04e000000c1879f0 */ /* 0x000fe20008002818 */
[----:B------:R-:W-:-:S02]  /*2090*/  UIADD3 UR14, UR8, 0x2, URZ ;  /* 0x00000002080e7890 */ /* 0x000fc4000fffe03f */
[----:B------:R-:W-:Y:S01]  /*20a0*/  UIADD3 UR12, UR6, 0x2, URZ ;  /* 0x00000002060c7890 */ /* 0x000fe2000fffe03f */
[----:B------:R-:W-:Y:S01]  /*20b0*/  UMOV UR15, 0x40000040 ;  /* 0x40000040000f7882 */ /* 0x000fe20000000000 */
        /* <DEDUP_REMOVED lines=102> */
[----:B------:R-:W-:Y:S01]  /*2720*/  BPT.TRAP 0x1 ;  /* 0x000000040000795c */ /* 0x000fe20000300000 */
.L_x_27:
[----:B------:R-:W-:-:S13]  /*2730*/  ISETP.NE.AND P1, PT, R68, RZ, PT ;  /* 0x000000ff4400720c */ /* 0x000fda0003f25270 */
[----:B01----:R-:W-:-:S04]  /*2740*/  @P1 IMAD R4, R3, 0x8, R6 ;  /* 0x0000000803041824 */ /* 0x003fc800078e0206 */
[----:B------:R-:W-:-:S05]  /*2750*/  @P1 VIADD R4, R4, 0x10 ;  /* 0x0000001004041836 */ /* 0x000fca0000000000 */
[----:B------:R-:W-:-:S04]  /*2760*/  @P1 PRMT R4, R19, 0x654, R4 ;  /* 0x0000065413041816 */ /* 0x000fc80000000004 */
[----:B------:R0:W-:Y:S01]  /*2770*/  @P1 SYNCS.ARRIVE.TRANS64.RED.A1T0 RZ, [R4+URZ], RZ ;  /* 0x000000ff04ff19a7 */ /* 0x0001e2000810043f */
[----:B------:R-:W-:-:S13]  /*2780*/  ISETP.GT.U32.AND P1, PT, R18, 0x1, PT ;  /* 0x000000011200780c */ /* 0x000fda0003f24070 */
[----:B0-----:R-:W-:Y:S05]  /*2790*/  @P1 BRA `(.L_x_28) ;  /* 0x0000000000041947 */ /* 0x001fea0003800000 */
[----:B------:R-:W-:Y:S01]  /*27a0*/  BPT.TRAP 0x1 ;  /* 0x000000040000795c */ /* 0x000fe20000300000 */
.L_x_28:
[----:B------:R-:W-:Y:S01]  /*27b0*/  UIADD3 UR5, UR5, 0x1, URZ ;  /* 0x0000000105057890 */ /* 0x000fe2000fffe03f */
[C---:B------:R-:W-:Y:S01]  /*27c0*/  ISETP.GT.AND P2, PT, R0.reuse, 0x1, PT ;  /* 0x000000010000780c */ /* 0x040fe20003f44270 */
[----:B------:R-:W-:Y:S02]  /*27d0*/  VIADD R3, R3, 0x1 ;  /* 0x0000000103037836 */ /* 0x000fe40000000000 */
[----:B------:R-:W-:Y:S01]  /*27e0*/  UISETP.NE.AND UP0, UPT, UR5, 0x2, UPT ;  /* 0x000000020500788c */ /* 0x000fe2000bf05270 */
[----:B------:R-:W-:Y:S02]  /*27f0*/  VIADD R0, R0, 0xffffffff ;  /* 0xffffffff00007836 */ /* 0x000fe40000000000 */
[C---:B------:R-:W-:Y:S01]  /*2800*/  ISETP.NE.AND P1, PT, R3.reuse, 0x2, PT ;  /* 0x000000020300780c */ /* 0x040fe20003f25270 */
[----:B------:R-:W-:Y:S02]  /*2810*/  USEL UR6, URZ, 0x1, UP0 ;  /* 0x000000013f067887 */ /* 0x000fe40008000000 */
[----:B------:R-:W-:Y:S01]  /*2820*/  USEL UR5, UR5, URZ, UP0 ;  /* 0x0000003f05057287 */ /* 0x000fe20008000000 */
[----:B------:R-:W-:-:S03]  /*2830*/  SEL R3, R3, RZ, P1 ;  /* 0x000000ff03037207 */ /* 0x000fc60000800000 */
[----:B------:R-:W-:Y:S01]  /*2840*/  LOP3.LUT R7, R7, UR6, RZ, 0x3c, !PT ;  /* 0x0000000607077c12 */ /* 0x000fe2000f8e3cff */
[----:B------:R-:W-:Y:S07]  /*2850*/  @P2 BRA `(.L_x_29) ;  /* 0xfffffff400a82947 */ /* 0x000fee000383ffff */
.L_x_22:
[----:B01----:R-:W0:Y:S02]  /*2860*/  LDC R0, c[0x0][0x28c] ;  /* 0x0000a300ff007b82 */ /* 0x003e240000000800 */
[----:B0-----:R-:W-:-:S13]  /*2870*/  ISETP.GE.AND P1, PT, R0, 0x1, PT ;  /* 0x000000010000780c */ /* 0x001fda0003f26270 */
[----:B------:R-:W-:Y:S05]  /*2880*/  @!P1 BRA `(.L_x_30) ;  /* 0x0000000000389947 */ /* 0x000fea0003800000 */
[----:B------:R-:W-:Y:S05]  /*2890*/  @!P0 BRA `(.L_x_31) ;  /* 0x0000000000048947 */ /* 0x000fea0003800000 */
[----:B------:R-:W-:Y:S01]  /*28a0*/  BPT.TRAP 0x1 ;  /* 0x000000040000795c */ /* 0x000fe20000300000 */
.L_x_31:
[----:B------:R-:W-:-:S13]  /*28b0*/  ISETP.NE.AND P0, PT, R68, RZ, PT ;  /* 0x000000ff4400720c */ /* 0x000fda0003f05270 */
[----:B------:R-:W-:-:S05]  /*28c0*/  VOTEU.ANY UP0, P0 ;  /* 0x00000000003f7886 */ /* 0x000fca0000000100 */
[----:B------:R-:W-:-:S06]  /*28d0*/  @UP0 UIADD3 UR4, UR44, UR42, URZ ;  /* 0x0000002a2c040290 */ /* 0x000fcc000fffe03f */
[----:B------:R-:W-:-:S04]  /*28e0*/  IMAD.U32 R0, RZ, RZ, UR4 ;  /* 0x00000004ff007e24 */ /* 0x000fc8000f8e00ff */
[----:B------:R-:W-:-:S05]  /*28f0*/  @P0 IMAD.SHL.U32 R0, R0, 0x8, RZ ;  /* 0x0000000800000824 */ /* 0x000fca00078e00ff */
[----:B------:R-:W-:-:S04]  /*2900*/  @P0 LOP3.LUT R0, R0, 0x8, RZ, 0xc0, !PT ;  /* 0x0000000800000812 */ /* 0x000fc800078ec0ff */
[----:B------:R-:W-:-:S04]  /*2910*/  @P0 IADD3 R0, R6, 0x10, R0 ;  /* 0x0000001006000810 */ /* 0x000fc80007ffe000 */
[----:B------:R-:W-:-:S04]  /*2920*/  @P0 PRMT R0, R19, 0x654, R0 ;  /* 0x0000065413000816 */ /* 0x000fc80000000000 */
[----:B------:R0:W-:Y:S01]  /*2930*/  @P0 SYNCS.ARRIVE.TRANS64.RED.A1T0 RZ, [R0+URZ], RZ ;  /* 0x000000ff00ff09a7 */ /* 0x0001e2000810043f */
[----:B------:R-:W-:-:S13]  /*2940*/  ISETP.GT.U32.AND P0, PT, R18, 0x1, PT ;  /* 0x000000011200780c */ /* 0x000fda0003f04070 */
[----:B0-----:R-:W-:Y:S05]  /*2950*/  @P0 BRA `(.L_x_30) ;  /* 0x0000000000040947 */ /* 0x001fea0003800000 */
[----:B------:R-:W-:Y:S01]  /*2960*/  BPT.TRAP 0x1 ;  /* 0x000000040000795c */ /* 0x000fe20000300000 */
.L_x_30:
[----:B------:R-:W-:Y:S01]  /*2970*/  IMAD.SHL.U32 R3, R70, 0x40, RZ ;  /* 0x0000004046037824 */ /* 0x000fe200078e00ff */
[----:B------:R-:W-:Y:S01]  /*2980*/  ULDC UR6, c[0x0][0x288] ;  /* 0x0000a20000067ab9 */ /* 0x000fe20000000800 */
[----:B------:R-:W-:Y:S01]  /*2990*/  SHF.R.S32.HI R15, RZ, 0x1f, R67 ;  /* 0x0000001fff0f7819 */ /* 0x000fe20000011443 */
[----:B------:R-:W-:Y:S01]  /*29a0*/  IMAD.SHL.U32 R7, R71, 0x80, RZ ;  /* 0x0000008047077824 */ /* 0x000fe200078e00ff */
[----:B------:R-:W-:Y:S01]  /*29b0*/  ULDC.64 UR4, c[0x0][0x5d0] ;  /* 0x0001740000047ab9 */ /* 0x000fe20000000a00 */
[----:B------:R-:W-:Y:S01]  /*29c0*/  LOP3.LUT R8, R3, 0x6, R62, 0xf8, !PT ;  /* 0x0000000603087812 */ /* 0x000fe200078ef83e */
[----:B------:R-:W-:Y:S01]  /*29d0*/  IMAD.WIDE R70, R71, 0x80, R22 ;  /* 0x0000008047467825 */ /* 0x000fe200078e0216 */
[----:B------:R-:W-:Y:S01]  /*29e0*/  ISETP.GE.AND P0, PT, R3, UR6, PT ;  /* 0x0000000603007c0c */ /* 0x000fe2000bf06270 */
[----:B------:R-:W-:Y:S01]  /*29f0*/  ULDC UR6, c[0x0][0x284] ;  /* 0x0000a10000067ab9 */ /* 0x000fe20000000800 */
[----:B------:R-:W-:Y:S01]  /*2a00*/  SHF.R.S32.HI R9, RZ, 0x1f, R8 ;  /* 0x0000001fff097819 */ /* 0x000fe20000011408 */
[----:B------:R-:W-:Y:S01]  /*2a10*/  IMAD R0, R15, UR4, RZ ;  /* 0x000000040f007c24 */ /* 0x000fe2000f8e02ff */
[----:B------:R-:W-:-:S03]  /*2a20*/  ISETP.GE.OR P0, PT, R7, UR6, P0 ;  /* 0x0000000607007c0c */ /* 0x000fc60008706670 */
[C---:B------:R-:W-:Y:S02]  /*2a30*/  IMAD R11, R67.reuse, UR5, R0 ;  /* 0x00000005430b7c24 */ /* 0x040fe4000f8e0200 */
[----:B------:R-:W-:Y:S01]  /*2a40*/  IMAD.WIDE.U32 R4, R67, UR4, R8 ;  /* 0x0000000443047c25 */ /* 0x000fe2000f8e0008 */
[----:B------:R-:W-:-:S03]  /*2a50*/  ULDC.64 UR4, c[0x0][0x5c8] ;  /* 0x0001720000047ab9 */ /* 0x000fc60000000a00 */
[----:B------:R-:W-:Y:S02]  /*2a60*/  IMAD R13, R71, UR4, RZ ;  /* 0x00000004470d7c24 */ /* 0x000fe4000f8e02ff */
[----:B------:R-:W-:Y:S02]  /*2a70*/  IMAD.IADD R5, R5, 0x1, R11 ;  /* 0x0000000105057824 */ /* 0x000fe400078e020b */
[C---:B------:R-:W-:Y:S02]  /*2a80*/  IMAD R13, R70.reuse, UR5, R13 ;  /* 0x00000005460d7c24 */ /* 0x040fe4000f8e020d */
[----:B------:R-:W-:-:S04]  /*2a90*/  IMAD.WIDE.U32 R72, R70, UR4, R4 ;  /* 0x0000000446487c25 */ /* 0x000fc8000f8e0004 */
[----:B------:R-:W-:Y:S01]  /*2aa0*/  IMAD.MOV.U32 R0, RZ, RZ, -0x1 ;  /* 0xffffffffff007424 */ /* 0x000fe200078e00ff */
[----:B------:R-:W-:Y:S06]  /*2ab0*/  @P0 BRA `(.L_x_32) ;  /* 0x0000001800f80947 */ /* 0x000fec0003800000 */
[----:B-----5:R-:W-:Y:S01]  /*2ac0*/  FSETP.NEU.AND P0, PT, R57, RZ, PT ;  /* 0x000000ff3900720b */ /* 0x020fe20003f0d000 */
[----:B------:R-:W-:Y:S01]  /*2ad0*/  IMAD.IADD R4, R61, 0x1, -R3 ;  /* 0x000000013d047824 */ /* 0x000fe200078e0a03 */
[----:B------:R-:W-:Y:S01]  /*2ae0*/  BSSY B0, `(.L_x_32) ;  /* 0x00001bb000007945 */ /* 0x000fe20003800000 */
[----:B------:R-:W-:Y:S02]  /*2af0*/  IMAD.IADD R3, R66, 0x1, -R7 ;  /* 0x0000000142037824 */ /* 0x000fe400078e0a07 */
[----:B------:R-:W-:Y:S01]  /*2b00*/  IMAD.IADD R83, R73, 0x1, R13 ;  /* 0x0000000149537824 */ /* 0x000fe200078e020d */
[----:B------:R-:W-:-:S04]  /*2b10*/  ISETP.GT.AND P1, PT, R4, RZ, PT ;  /* 0x000000ff0400720c */ /* 0x000fc80003f24270 */
[----:B------:R-:W-:-:S03]  /*2b20*/  ISETP.GT.AND P3, PT, R3, RZ, P1 ;  /* 0x000000ff0300720c */ /* 0x000fc60000f64270 */
[----:B------:R-:W-:Y:S10]  /*2b30*/  @!P0 BRA `(.L_x_33) ;  /* 0x0000001000dc8947 */ /* 0x000ff40003800000 */
[----:B------:R-:W0:Y:S01]  /*2b40*/  LDC.64 R76, c[0x0][0x5b8] ;  /* 0x00016e00ff4c7b82 */ /* 0x000e220000000a00 */
[----:B------:R-:W-:-:S07]  /*2b50*/  ULDC.64 UR4, c[0x0][0x5c0] ;  /* 0x0001700000047ab9 */ /* 0x000fce0000000a00 */
[----:B------:R-:W1:Y:S08]  /*2b60*/  LDC.64 R78, c[0x0][0x5b0] ;  /* 0x00016c00ff4e7b82 */ /* 0x000e700000000a00 */
[----:B------:R-:W2:Y:S01]  /*2b70*/  LDC.64 R80, c[0x0][0x5a8] ;  /* 0x00016a00ff507b82 */ /* 0x000ea20000000a00 */
[-C--:B0-----:R-:W-:Y:S02]  /*2b80*/  IMAD R6, R15, R76.reuse, RZ ;  /* 0x0000004c0f067224 */ /* 0x081fe400078e02ff */
[----:B------:R-:W-:-:S04]  /*2b90*/  IMAD.WIDE.U32 R12, R67, R76, R8 ;  /* 0x0000004c430c7225 */ /* 0x000fc800078e0008 */
[----:B------:R-:W-:Y:S02]  /*2ba0*/  IMAD R73, R67, R77, R6 ;  /* 0x0000004d43497224 */ /* 0x000fe400078e0206 */
[-C--:B-1----:R-:W-:Y:S02]  /*2bb0*/  IMAD R5, R71, R78.reuse, RZ ;  /* 0x0000004e47057224 */ /* 0x082fe400078e02ff */
[----:B------:R-:W-:Y:S02]  /*2bc0*/  IMAD.IADD R13, R13, 0x1, R73 ;  /* 0x000000010d0d7824 */ /* 0x000fe400078e0249 */
[C---:B------:R-:W-:Y:S02]  /*2bd0*/  IMAD R75, R70.reuse, R79, R5 ;  /* 0x0000004f464b7224 */ /* 0x040fe400078e0205 */
[----:B------:R-:W-:-:S04]  /*2be0*/  IMAD.WIDE.U32 R6, R70, R78, R12 ;  /* 0x0000004e46067225 */ /* 0x000fc800078e000c */
[----:B------:R-:W-:Y:S01]  /*2bf0*/  IMAD.IADD R5, R7, 0x1, R75 ;  /* 0x0000000107057824 */ /* 0x000fe200078e024b */
[----:B--2---:R-:W-:-:S04]  /*2c00*/  LEA R14, P0, R6, R80, 0x2 ;  /* 0x00000050060e7211 */ /* 0x004fc800078010ff */
[----:B------:R-:W-:-:S05]  /*2c10*/  LEA.HI.X R15, R6, R81, R5, 0x2, P0 ;  /* 0x00000051060f7211 */ /* 0x000fca00000f1405 */
[----:B------:R-:W2:Y:S01]  /*2c20*/  @P3 LDG.E.LTC128B R74, desc[UR40][R14.64] ;  /* 0x000000280e4a3981 */ /* 0x000ea2000c1e1920 */
[----:B------:R-:W-:Y:S01]  /*2c30*/  IMAD.WIDE.U32 R6, R70, R78, R8 ;  /* 0x0000004e46067225 */ /* 0x000fe200078e0008 */
[C---:B------:R-:W-:Y:S01]  /*2c40*/  SHF.L.U64.HI R11, R78.reuse, 0x3, R79 ;  /* 0x000000034e0b7819 */ /* 0x040fe2000001024f */
[----:B------:R-:W-:Y:S01]  /*2c50*/  BSSY B1, `(.L_x_34) ;  /* 0x0000016000017945 */ /* 0x000fe20003800000 */
[----:B------:R-:W-:Y:S01]  /*2c60*/  ISETP.GT.AND P1, PT, R3, 0x8, P1 ;  /* 0x000000080300780c */ /* 0x000fe20000f24270 */
[----:B------:R-:W-:Y:S02]  /*2c70*/  IMAD.IADD R7, R75, 0x1, R7 ;  /* 0x000000014b077824 */ /* 0x000fe400078e0207 */
[----:B------:R-:W-:Y:S02]  /*2c80*/  IMAD.SHL.U32 R10, R78, 0x8, RZ ;  /* 0x000000084e0a7824 */ /* 0x000fe400078e00ff */
[----:B------:R-:W-:-:S04]  /*2c90*/  IMAD.WIDE.U32 R20, R67, R76, R6 ;  /* 0x0000004c43147225 */ /* 0x000fc800078e0006 */
[----:B------:R-:W-:Y:S01]  /*2ca0*/  IMAD.IADD R7, R73, 0x1, R21 ;  /* 0x0000000149077824 */ /* 0x000fe200078e0215 */
[----:B------:R-:W-:Y:S01]  /*2cb0*/  LEA R6, P2, R20, R80, 0x2 ;  /* 0x0000005014067211 */ /* 0x000fe200078410ff */
[----:B------:R-:W-:Y:S01]  /*2cc0*/  IMAD.WIDE.U32 R70, R70, R78, R10 ;  /* 0x0000004e46467225 */ /* 0x000fe200078e000a */
[----:B------:R-:W-:Y:S02]  /*2cd0*/  LEA R10, P0, R72, UR4, 0x2 ;  /* 0x00000004480a7c11 */ /* 0x000fe4000f8010ff */
[----:B------:R-:W-:Y:S01]  /*2ce0*/  LEA.HI.X R7, R20, R81, R7, 0x2, P2 ;  /* 0x0000005114077211 */ /* 0x000fe200010f1407 */
[----:B------:R-:W-:Y:S01]  /*2cf0*/  IMAD.IADD R75, R75, 0x1, R71 ;  /* 0x000000014b4b7824 */ /* 0x000fe200078e0247 */
[----:B------:R-:W-:Y:S02]  /*2d00*/  ISETP.GT.AND P2, PT, R4, 0x1, PT ;  /* 0x000000010400780c */ /* 0x000fe40003f44270 */
[----:B------:R-:W-:Y:S02]  /*2d10*/  LEA.HI.X R11, R72, UR5, R83, 0x2, P0 ;  /* 0x00000005480b7c11 */ /* 0x000fe400080f1453 */
[----:B------:R-:W-:Y:S01]  /*2d20*/  ISETP.GT.AND P4, PT, R3, RZ, P2 ;  /* 0x000000ff0300720c */ /* 0x000fe20001784270 */
[----:B--2---:R-:W-:-:S04]  /*2d30*/  FMUL R5, R74, R57 ;  /* 0x000000394a057220 */ /* 0x004fc80000400000 */
[----:B------:R-:W-:Y:S01]  /*2d40*/  FFMA R21, R24, R56, R5 ;  /* 0x0000003818157223 */ /* 0x000fe20000000005 */
[----:B------:R-:W-:-:S04]  /*2d50*/  IADD3 R5, P0, R12, R70, RZ ;  /* 0x000000460c057210 */ /* 0x000fc80007f1e0ff */
[----:B------:R0:W-:Y:S01]  /*2d60*/  @P3 STG.E desc[UR40][R10.64], R21 ;  /* 0x000000150a003986 */ /* 0x0001e2000c101928 */
[----:B------:R-:W-:Y:S01]  /*2d70*/  LEA R14, P3, R5, R80, 0x2 ;  /* 0x00000050050e7211 */ /* 0x000fe200078610ff */
[----:B------:R-:W-:Y:S01]  /*2d80*/  IMAD.X R20, R75, 0x1, R13, P0 ;  /* 0x000000014b147824 */ /* 0x000fe200000e060d */
[----:B------:R-:W-:Y:S11]  /*2d90*/  @!P4 BRA `(.L_x_35) ;  /* 0x000000000004c947 */ /* 0x000ff60003800000 */
[----:B------:R1:W5:Y:S02]  /*2da0*/  LDG.E.LTC128B R74, desc[UR40][R6.64+0x4] ;  /* 0x00000428064a7981 */ /* 0x000364000c1e1920 */
.L_x_35:
[----:B------:R-:W-:Y:S05]  /*2db0*/  BSYNC B1 ;  /* 0x0000000000017941 */ /* 0x000fea0003800000 */
.L_x_34:
[----:B-----5:R-:W-:Y:S01]  /*2dc0*/  FMUL R12, R74, R57 ;  /* 0x000000394a0c7220 */ /* 0x020fe20000400000 */
[----:B------:R-:W-:-:S03]  /*2dd0*/  LEA.HI.X R15, R5, R81, R20, 0x2, P3 ;  /* 0x00000051050f7211 */ /* 0x000fc600018f1414 */
[----:B------:R-:W-:-:S05]  /*2de0*/  FFMA R25, R25, R56, R12 ;  /* 0x0000003819197223 */ /* 0x000fca000000000c */
[----:B------:R2:W-:Y:S04]  /*2df0*/  @P4 STG.E desc[UR40][R10.64+0x4], R25 ;  /* 0x000004190a004986 */ /* 0x0005e8000c101928 */
[----:B------:R-:W3:Y:S01]  /*2e00*/  @P1 LDG.E.LTC128B R74, desc[UR40][R14.64] ;  /* 0x000000280e4a1981 */ /* 0x000ee2000c1e1920 */
[C---:B------:R-:W-:Y:S01]  /*2e10*/  SHF.L.U64.HI R13, R58.reuse, 0x2, R59 ;  /* 0x000000023a0d7819 */ /* 0x040fe2000001023b */
[----:B------:R-:W-:Y:S01]  /*2e20*/  BSSY B1, `(.L_x_36) ;  /* 0x0000010000017945 */ /* 0x000fe20003800000 */
[----:B------:R-:W-:Y:S02]  /*2e30*/  LEA R12, P3, R58, R10, 0x2 ;  /* 0x0000000a3a0c7211 */ /* 0x000fe400078610ff */
[----:B------:R-:W-:Y:S02]  /*2e40*/  IADD3 R20, P0, R8, R70, RZ ;  /* 0x0000004608147210 */ /* 0x000fe40007f1e0ff */
[----:B------:R-:W-:Y:S01]  /*2e50*/  ISETP.GT.AND P2, PT, R3, 0x8, P2 ;  /* 0x000000080300780c */ /* 0x000fe20001744270 */
[----:B------:R-:W-:-:S02]  /*2e60*/  IMAD.X R13, R13, 0x1, R11, P3 ;  /* 0x000000010d0d7824 */ /* 0x000fc400018e060b */
[----:B0-----:R-:W-:Y:S01]  /*2e70*/  IMAD.X R21, R9, 0x1, R75, P0 ;  /* 0x0000000109157824 */ /* 0x001fe200000e064b */
[----:B------:R-:W-:Y:S01]  /*2e80*/  ISETP.GT.AND P0, PT, R4, 0x8, PT ;  /* 0x000000080400780c */ /* 0x000fe20003f04270 */
[----:B------:R-:W-:-:S04]  /*2e90*/  IMAD.WIDE.U32 R20, R67, R76, R20 ;  /* 0x0000004c43147225 */ /* 0x000fc800078e0014 */
[----:B------:R-:W-:Y:S01]  /*2ea0*/  IMAD.IADD R9, R73, 0x1, R21 ;  /* 0x0000000149097824 */ /* 0x000fe200078e0215 */
[----:B------:R-:W-:-:S04]  /*2eb0*/  LEA R8, P4, R20, R80, 0x2 ;  /* 0x0000005014087211 */ /* 0x000fc800078810ff */
[----:B------:R-:W-:Y:S01]  /*2ec0*/  LEA.HI.X R9, R20, R81, R9, 0x2, P4 ;  /* 0x0000005114097211 */ /* 0x000fe200020f1409 */
[----:B---3--:R-:W-:-:S04]  /*2ed0*/  FMUL R5, R74, R57 ;  /* 0x000000394a057220 */ /* 0x008fc80000400000 */
[----:B------:R-:W-:-:S05]  /*2ee0*/  FFMA R5, R26, R56, R5 ;  /* 0x000000381a057223 */ /* 0x000fca0000000005 */
[----:B------:R2:W-:Y:S01]  /*2ef0*/  @P1 STG.E desc[UR40][R12.64], R5 ;  /* 0x000000050c001986 */ /* 0x0005e2000c101928 */
[----:B------:R-:W-:Y:S05]  /*2f00*/  @!P2 BRA `(.L_x_37) ;  /* 0x000000000004a947 */ /* 0x000fea0003800000 */
[----:B------:R0:W5:Y:S02]  /*2f10*/  LDG.E.LTC128B R74, desc[UR40][R8.64+0x4] ;  /* 0x00000428084a7981 */ /* 0x000164000c1e1920 */
.L_x_37:
[----:B------:R-:W-:Y:S05]  /*2f20*/  BSYNC B1 ;  /* 0x0000000000017941 */ /* 0x000fea0003800000 */
.L_x_36:
[----:B-----5:R-:W-:Y:S01]  /*2f30*/  FMUL R14, R74, R57 ;  /* 0x000000394a0e7220 */ /* 0x020fe20000400000 */
[----:B------:R-:W-:Y:S01]  /*2f40*/  ISETP.GT.AND P3, PT, R3, RZ, P0 ;  /* 0x000000ff0300720c */ /* 0x000fe20000764270 */
[----:B------:R-:W-:Y:S01]  /*2f50*/  BSSY B1, `(.L_x_38) ;  /* 0x0000006000017945 */ /* 0x000fe20003800000 */
[----:B------:R-:W-:Y:S01]  /*2f60*/  ISETP.GT.AND P1, PT, R4, 0x9, PT ;  /* 0x000000090400780c */ /* 0x000fe20003f24270 */
[----:B------:R-:W-:-:S05]  /*2f70*/  FFMA R27, R27, R56, R14 ;  /* 0x000000381b1b7223 */ /* 0x000fca000000000e */
[----:B------:R3:W-:Y:S05]  /*2f80*/  @P2 STG.E desc[UR40][R12.64+0x4], R27 ;  /* 0x0000041b0c002986 */ /* 0x0007ea000c101928 */
[----:B------:R-:W-:Y:S05]  /*2f90*/  @!P3 BRA `(.L_x_39) ;  /* 0x000000000004b947 */ /* 0x000fea0003800000 */
[----:B------:R4:W5:Y:S02]  /*2fa0*/  LDG.E.LTC128B R74, desc[UR40][R6.64+0x20] ;  /* 0x00002028064a7981 */ /* 0x000964000c1e1920 */
.L_x_39:
[----:B------:R-:W-:Y:S05]  /*2fb0*/  BSYNC B1 ;  /* 0x0000000000017941 */ /* 0x000fea0003800000 */
.L_x_38:
[----:B--2--5:R-:W-:Y:S01]  /*2fc0*/  FMUL R5, R74, R57 ;  /* 0x000000394a057220 */ /* 0x024fe20000400000 */
[----:B------:R-:W-:Y:S01]  /*2fd0*/  ISETP.GT.AND P2, PT, R3, RZ, P1 ;  /* 0x000000ff0300720c */ /* 0x000fe20000f44270 */
[----:B------:R-:W-:Y:S02]  /*2fe0*/  BSSY B1, `(.L_x_40) ;  /* 0x0000005000017945 */ /* 0x000fe40003800000 */
[----:B------:R-:W-:-:S05]  /*2ff0*/  FFMA R5, R28, R56, R5 ;  /* 0x000000381c057223 */ /* 0x000fca0000000005 */
[----:B------:R2:W-:Y:S05]  /*3000*/  @P3 STG.E desc[UR40][R10.64+0x20], R5 ;  /* 0x000020050a003986 */ /* 0x0005ea000c101928 */
[----:B------:R-:W-:Y:S05]  /*3010*/  @!P2 BRA `(.L_x_41) ;  /* 0x000000000004a947 */ /* 0x000fea0003800000 */
[----:B------:R0:W5:Y:S02]  /*3020*/  LDG.E.LTC128B R74, desc[UR40][R6.64+0x24] ;  /* 0x00002428064a7981 */ /* 0x000164000c1e1920 */
.L_x_41:
[----:B------:R-:W-:Y:S05]  /*3030*/  BSYNC B1 ;  /* 0x0000000000017941 */ /* 0x000fea0003800000 */
.L_x_40:
[----:B-----5:R-:W-:Y:S01]  /*3040*/  FMUL R14, R74, R57 ;  /* 0x000000394a0e7220 */ /* 0x020fe20000400000 */
[----:B------:R-:W-:Y:S01]  /*3050*/  ISETP.GT.AND P0, PT, R3, 0x8, P0 ;  /* 0x000000080300780c */ /* 0x000fe20000704270 */
[----:B------:R-:W-:Y:S02]  /*3060*/  BSSY B1, `(.L_x_42) ;  /* 0x0000005000017945 */ /* 0x000fe40003800000 */
[----:B------:R-:W-:-:S05]  /*3070*/  FFMA R29, R29, R56, R14 ;  /* 0x000000381d1d7223 */ /* 0x000fca000000000e */
[----:B------:R0:W-:Y:S05]  /*3080*/  @P2 STG.E desc[UR40][R10.64+0x24], R29 ;  /* 0x0000241d0a002986 */ /* 0x0001ea000c101928 */
[----:B------:R-:W-:Y:S05]  /*3090*/  @!P0 BRA `(.L_x_43) ;  /* 0x0000000000048947 */ /* 0x000fea0003800000 */
[----:B------:R0:W5:Y:S02]  /*30a0*/  LDG.E.LTC128B R74, desc[UR40][R8.64+0x20] ;  /* 0x00002028084a7981 */ /* 0x000164000c1e1920 */
.L_x_43:
[----:B------:R-:W-:Y:S05]  /*30b0*/  BSYNC B1 ;  /* 0x0000000000017941 */ /* 0x000fea0003800000 */
.L_x_42:
[----:B--2--5:R-:W-:Y:S01]  /*30c0*/  FMUL R5, R74, R57 ;  /* 0x000000394a057220 */ /* 0x024fe20000400000 */
[----:B------:R-:W-:Y:S01]  /*30d0*/  ISETP.GT.AND P2, PT, R3, 0x8, P1 ;  /* 0x000000080300780c */ /* 0x000fe20000f44270 */
[----:B------:R-:W-:Y:S01]  /*30e0*/  BSSY B1, `(.L_x_44) ;  /* 0x0000006000017945 */ /* 0x000fe20003800000 */
[----:B------:R-:W-:Y:S01]  /*30f0*/  ISETP.GT.AND P1, PT, R4, 0x10, PT ;  /* 0x000000100400780c */ /* 0x000fe20003f24270 */
[----:B------:R-:W-:-:S05]  /*3100*/  FFMA R5, R30, R56, R5 ;  /* 0x000000381e057223 */ /* 0x000fca0000000005 */
[----:B------:R2:W-:Y:S05]  /*3110*/  @P0 STG.E desc[UR40][R12.64+0x20], R5 ;  /* 0x000020050c000986 */ /* 0x0005ea000c101928 */
[----:B------:R-:W-:Y:S05]  /*3120*/  @!P2 BRA `(.L_x_45) ;  /* 0x000000000004a947 */ /* 0x000fea0003800000 */
[----:B------:R0:W5:Y:S02]  /*3130*/  LDG.E.LTC128B R74, desc[UR40][R8.64+0x24] ;  /* 0x00002428084a7981 */ /* 0x000164000c1e1920 */
.L_x_45:
[----:B------:R-:W-:Y:S05]  /*3140*/  BSYNC B1 ;  /* 0x0000000000017941 */ /* 0x000fea0003800000 */
.L_x_44:
        /* <DEDUP_REMOVED lines=8> */
.L_x_47:
[----:B------:R-:W-:Y:S05]  /*31d0*/  BSYNC B1 ;  /* 0x0000000000017941 */ /* 0x000fea0003800000 */
.L_x_46:
[----:B--2--5:R-:W-:Y:S01]  /*31e0*/  FMUL R5, R74, R57 ;  /* 0x000000394a057220 */ /* 0x024fe20000400000 */
[----:B------:R-:W-:Y:S01]  /*31f0*/  ISETP.GT.AND P4, PT, R3, RZ, P0 ;  /* 0x000000ff0300720c */ /* 0x000fe20000784270 */
[----:B------:R-:W-:Y:S02]  /*3200*/  BSSY B1, `(.L_x_48) ;  /* 0x0000005000017945 */ /* 0x000fe40003800000 */
[----:B------:R-:W-:-:S05]  /*3210*/  FFMA R5, R32, R56, R5 ;  /* 0x0000003820057223 */ /* 0x000fca0000000005 */
[----:B------:R2:W-:Y:S05]  /*3220*/  @P3 STG.E desc[UR40][R10.64+0x40], R5 ;  /* 0x000040050a003986 */ /* 0x0005ea000c101928 */
[----:B------:R-:W-:Y:S05]  /*3230*/  @!P4 BRA `(.L_x_49) ;  /* 0x000000000004c947 */ /* 0x000fea0003800000 */
[----:B------:R0:W5:Y:S02]  /*3240*/  LDG.E.LTC128B R74, desc[UR40][R6.64+0x44] ;  /* 0x00004428064a7981 */ /* 0x000164000c1e1920 */
.L_x_49:
[----:B------:R-:W-:Y:S05]  /*3250*/  BSYNC B1 ;  /* 0x0000000000017941 */ /* 0x000fea0003800000 */
.L_x_48:
[----:B-----5:R-:W-:Y:S01]  /*3260*/  FMUL R14, R74, R57 ;  /* 0x000000394a0e7220 */ /* 0x020fe20000400000 */
[----:B------:R-:W-:Y:S01]  /*3270*/  ISETP.GT.AND P2, PT, R3, 0x8, P1 ;  /* 0x000000080300780c */ /* 0x000fe20000f44270 */
[----:B------:R-:W-:Y:S02]  /*3280*/  BSSY B1, `(.L_x_50) ;  /* 0x0000005000017945 */ /* 0x000fe40003800000 */
[----:B------:R-:W-:-:S05]  /*3290*/  FFMA R33, R33, R56, R14 ;  /* 0x0000003821217223 */ /* 0x000fca000000000e */
[----:B------:R0:W-:Y:S05]  /*32a0*/  @P4 STG.E desc[UR40][R10.64+0x44], R33 ;  /* 0x000044210a004986 */ /* 0x0001ea000c101928 */
[----:B------:R-:W-:Y:S05]  /*32b0*/  @!P2 BRA `(.L_x_51) ;  /* 0x000000000004a947 */ /* 0x000fea0003800000 */
[----:B------:R0:W5:Y:S02]  /*32c0*/  LDG.E.LTC128B R74, desc[UR40][R8.64+0x40] ;  /* 0x00004028084a7981 */ /* 0x000164000c1e1920 */
.L_x_51:
[----:B------:R-:W-:Y:S05]  /*32d0*/  BSYNC B1 ;  /* 0x0000000000017941 */ /* 0x000fea0003800000 */
.L_x_50:
        /* <DEDUP_REMOVED lines=8> */
.L_x_53:
[----:B------:R-:W-:Y:S05]  /*3360*/  BSYNC B1 ;  /* 0x0000000000017941 */ /* 0x000fea0003800000 */
.L_x_52:
        /* <DEDUP_REMOVED lines=8> */
.L_x_55:
[----:B------:R-:W-:Y:S05]  /*33f0*/  BSYNC B1 ;  /* 0x0000000000017941 */ /* 0x000fea0003800000 */
.L_x_54:
[----:B--2--5:R-:W-:Y:S01]  /*3400*/  FMUL R5, R74, R57 ;  /* 0x000000394a057220 */ /* 0x024fe20000400000 */
[----:B------:R-:W-:Y:S01]  /*3410*/  ISETP.GT.AND P3, PT, R3, RZ, P0 ;  /* 0x000000ff0300720c */ /* 0x000fe20000764270 */
[----:B------:R-:W-:Y:S02]  /*3420*/  BSSY B1, `(.L_x_56) ;  /* 0x0000005000017945 */ /* 0x000fe40003800000 */
[----:B------:R-:W-:-:S05]  /*3430*/  FFMA R5, R36, R56, R5 ;  /* 0x0000003824057223 */ /* 0x000fca0000000005 */
[----:B------:R2:W-:Y:S05]  /*3440*/  @P2 STG.E desc[UR40][R10.64+0x60], R5 ;  /* 0x000060050a002986 */ /* 0x0005ea000c101928 */
[----:B------:R-:W-:Y:S05]  /*3450*/  @!P3 BRA `(.L_x_57) ;  /* 0x000000000004b947 */ /* 0x000fea0003800000 */
[----:B------:R0:W5:Y:S02]  /*3460*/  LDG.E.LTC128B R74, desc[UR40][R6.64+0x64] ;  /* 0x00006428064a7981 */ /* 0x000164000c1e1920 */
.L_x_57:
[----:B------:R-:W-:Y:S05]  /*3470*/  BSYNC B1 ;  /* 0x0000000000017941 */ /* 0x000fea0003800000 */
.L_x_56:
[----:B-----5:R-:W-:Y:S01]  /*3480*/  FMUL R14, R74, R57 ;  /* 0x000000394a0e7220 */ /* 0x020fe20000400000 */
[----:B------:R-:W-:Y:S01]  /*3490*/  ISETP.GT.AND P2, PT, R3, 0x8, P1 ;  /* 0x000000080300780c */ /* 0x000fe20000f44270 */
[----:B------:R-:W-:Y:S02]  /*34a0*/  BSSY B1, `(.L_x_58) ;  /* 0x0000005000017945 */ /* 0x000fe40003800000 */
[----:B------:R-:W-:-:S05]  /*34b0*/  FFMA R37, R37, R56, R14 ;  /* 0x0000003825257223 */ /* 0x000fca000000000e */
[----:B------:R0:W-:Y:S05]  /*34c0*/  @P3 STG.E desc[UR40][R10.64+0x64], R37 ;  /* 0x000064250a003986 */ /* 0x0001ea000c101928 */
[----:B------:R-:W-:Y:S05]  /*34d0*/  @!P2 BRA `(.L_x_59) ;  /* 0x000000000004a947 */ /* 0x000fea0003800000 */
[----:B------:R0:W5:Y:S02]  /*34e0*/  LDG.E.LTC128B R74, desc[UR40][R8.64+0x60] ;  /* 0x00006028084a7981 */ /* 0x000164000c1e1920 */
.L_x_59:
[----:B------:R-:W-:Y:S05]  /*34f0*/  BSYNC B1 ;  /* 0x0000000000017941 */ /* 0x000fea0003800000 */
.L_x_58:
        /* <DEDUP_REMOVED lines=8> */
.L_x_61:
[----:B------:R-:W-:Y:S05]  /*3580*/  BSYNC B1 ;  /* 0x0000000000017941 */ /* 0x000fea0003800000 */
.L_x_60:
        /* <DEDUP_REMOVED lines=8> */
.L_x_63:
[----:B------:R-:W-:Y:S05]  /*3610*/  BSYNC B1 ;  /* 0x0000000000017941 */ /* 0x000fea0003800000 */
.L_x_62:
[----:B--2--5:R-:W-:Y:S01]  /*3620*/  FMUL R5, R74, R57 ;  /* 0x000000394a057220 */ /* 0x024fe20000400000 */
[----:B------:R-:W-:Y:S01]  /*3630*/  ISETP.GT.AND P3, PT, R3, RZ, P0 ;  /* 0x000000ff0300720c */ /* 0x000fe20000764270 */
[----:B------:R-:W-:Y:S02]  /*3640*/  BSSY B1, `(.L_x_64) ;  /* 0x0000005000017945 */ /* 0x000fe40003800000 */
[----:B------:R-:W-:-:S05]  /*3650*/  FFMA R5, R40, R56, R5 ;  /* 0x0000003828057223 */ /* 0x000fca0000000005 */
[----:B------:R2:W-:Y:S05]  /*3660*/  @P2 STG.E desc[UR40][R10.64+0x80], R5 ;  /* 0x000080050a002986 */ /* 0x0005ea000c101928 */
[----:B------:R-:W-:Y:S05]  /*3670*/  @!P3 BRA `(.L_x_65) ;  /* 0x000000000004b947 */ /* 0x000fea0003800000 */
[----:B------:R0:W5:Y:S02]  /*3680*/  LDG.E.LTC128B R74, desc[UR40][R6.64+0x84] ;  /* 0x00008428064a7981 */ /* 0x000164000c1e1920 */
.L_x_65:
[----:B------:R-:W-:Y:S05]  /*3690*/  BSYNC B1 ;  /* 0x0000000000017941 */ /* 0x000fea0003800000 */
.L_x_64:
[----:B-----5:R-:W-:Y:S01]  /*36a0*/  FMUL R14, R74, R57 ;  /* 0x000000394a0e7220 */ /* 0x020fe20000400000 */
[----:B------:R-:W-:Y:S01]  /*36b0*/  ISETP.GT.AND P2, PT, R3, 0x8, P1 ;  /* 0x000000080300780c */ /* 0x000fe20000f44270 */
[----:B------:R-:W-:Y:S02]  /*36c0*/  BSSY B1, `(.L_x_66) ;  /* 0x0000005000017945 */ /* 0x000fe40003800000 */
[----:B------:R-:W-:-:S05]  /*36d0*/  FFMA R41, R41, R56, R14 ;  /* 0x0000003829297223 */ /* 0x000fca000000000e */
[----:B------:R0:W-:Y:S05]  /*36e0*/  @P3 STG.E desc[UR40][R10.64+0x84], R41 ;  /* 0x000084290a003986 */ /* 0x0001ea000c101928 */
[----:B------:R-:W-:Y:S05]  /*36f0*/  @!P2 BRA `(.L_x_67) ;  /* 0x000000000004a947 */ /* 0x000fea0003800000 */
[----:B------:R0:W5:Y:S02]  /*3700*/  LDG.E.LTC128B R74, desc[UR40][R8.64+0x80] ;  /* 0x00008028084a7981 */ /* 0x000164000c1e1920 */
.L_x_67:
[----:B------:R-:W-:Y:S05]  /*3710*/  BSYNC B1 ;  /* 0x0000000000017941 */ /* 0x000fea0003800000 */
.L_x_66:
        /* <DEDUP_REMOVED lines=8> */
.L_x_69:
[----:B------:R-:W-:Y:S05]  /*37a0*/  BSYNC B1 ;  /* 0x0000000000017941 */ /* 0x000fea0003800000 */
.L_x_68:
        /* <DEDUP_REMOVED lines=8> */
.L_x_71:
[----:B------:R-:W-:Y:S05]  /*3830*/  BSYNC B1 ;  /* 0x0000000000017941 */ /* 0x000fea0003800000 */
.L_x_70:
[----:B--2--5:R-:W-:Y:S01]  /*3840*/  FMUL R5, R74, R57 ;  /* 0x000000394a057220 */ /* 0x024fe20000400000 */
[----:B------:R-:W-:Y:S01]  /*3850*/  ISETP.GT.AND P3, PT, R3, RZ, P0 ;  /* 0x000000ff0300720c */ /* 0x000fe20000764270 */
[----:B------:R-:W-:Y:S02]  /*3860*/  BSSY B1, `(.L_x_72) ;  /* 0x0000005000017945 */ /* 0x000fe40003800000 */
[----:B------:R-:W-:-:S05]  /*3870*/  FFMA R5, R44, R56, R5 ;  /* 0x000000382c057223 */ /* 0x000fca0000000005 */
[----:B------:R2:W-:Y:S05]  /*3880*/  @P2 STG.E desc[UR40][R10.64+0xa0], R5 ;  /* 0x0000a0050a002986 */ /* 0x0005ea000c101928 */
[----:B------:R-:W-:Y:S05]  /*3890*/  @!P3 BRA `(.L_x_73) ;  /* 0x000000000004b947 */ /* 0x000fea0003800000 */
[----:B------:R0:W5:Y:S02]  /*38a0*/  LDG.E.LTC128B R74, desc[UR40][R6.64+0xa4] ;  /* 0x0000a428064a7981 */ /* 0x000164000c1e1920 */
.L_x_73:
[----:B------:R-:W-:Y:S05]  /*38b0*/  BSYNC B1 ;  /* 0x0000000000017941 */ /* 0x000fea0003800000 */
.L_x_72:
[----:B-----5:R-:W-:Y:S01]  /*38c0*/  FMUL R14, R74, R57 ;  /* 0x000000394a0e7220 */ /* 0x020fe20000400000 */
[----:B------:R-:W-:Y:S01]  /*38d0*/  ISETP.GT.AND P2, PT, R3, 0x8, P1 ;  /* 0x000000080300780c */ /* 0x000fe20000f44270 */
[----:B------:R-:W-:Y:S02]  /*38e0*/  BSSY B1, `(.L_x_74) ;  /* 0x0000005000017945 */ /* 0x000fe40003800000 */
[----:B------:R-:W-:-:S05]  /*38f0*/  FFMA R45, R45, R56, R14 ;  /* 0x000000382d2d7223 */ /* 0x000fca000000000e */
[----:B------:R0:W-:Y:S05]  /*3900*/  @P3 STG.E desc[UR40][R10.64+0xa4], R45 ;  /* 0x0000a42d0a003986 */ /* 0x0001ea000c101928 */
[----:B------:R-:W-:Y:S05]  /*3910*/  @!P2 BRA `(.L_x_75) ;  /* 0x000000000004a947 */ /* 0x000fea0003800000 */
[----:B------:R0:W5:Y:S02]  /*3920*/  LDG.E.LTC128B R74, desc[UR40][R8.64+0xa0] ;  /* 0x0000a028084a7981 */ /* 0x000164000c1e1920 */
.L_x_75:
[----:B------:R-:W-:Y:S05]  /*3930*/  BSYNC B1 ;  /* 0x0000000000017941 */ /* 0x000fea0003800000 */
.L_x_74:
        /* <DEDUP_REMOVED lines=8> */
.L_x_77:
[----:B------:R-:W-:Y:S05]  /*39c0*/  BSYNC B1 ;  /* 0x0000000000017941 */ /* 0x000fea0003800000 */
.L_x_76:
        /* <DEDUP_REMOVED lines=8> */
.L_x_79:
[----:B------:R-:W-:Y:S05]  /*3a50*/  BSYNC B1 ;  /* 0x0000000000017941 */ /* 0x000fea0003800000 */
.L_x_78:
[----:B--2--5:R-:W-:Y:S01]  /*3a60*/  FMUL R5, R74, R57 ;  /* 0x000000394a057220 */ /* 0x024fe20000400000 */
[----:B------:R-:W-:Y:S01]  /*3a70*/  ISETP.GT.AND P3, PT, R3, RZ, P0 ;  /* 0x000000ff0300720c */ /* 0x000fe20000764270 */
[----:B------:R-:W-:Y:S02]  /*3a80*/  BSSY B1, `(.L_x_80) ;  /* 0x0000005000017945 */ /* 0x000fe40003800000 */
[----:B------:R-:W-:-:S05]  /*3a90*/  FFMA R5, R48, R56, R5 ;  /* 0x0000003830057223 */ /* 0x000fca0000000005 */
[----:B------:R2:W-:Y:S05]  /*3aa0*/  @P2 STG.E desc[UR40][R10.64+0xc0], R5 ;  /* 0x0000c0050a002986 */ /* 0x0005ea000c101928 */
[----:B------:R-:W-:Y:S05]  /*3ab0*/  @!P3 BRA `(.L_x_81) ;  /* 0x000000000004b947 */ /* 0x000fea0003800000 */
[----:B------:R0:W5:Y:S02]  /*3ac0*/  LDG.E.LTC128B R74, desc[UR40][R6.64+0xc4] ;  /* 0x0000c428064a7981 */ /* 0x000164000c1e1920 */
.L_x_81:
[----:B------:R-:W-:Y:S05]  /*3ad0*/  BSYNC B1 ;  /* 0x0000000000017941 */ /* 0x000fea0003800000 */
.L_x_80:
[----:B-----5:R-:W-:Y:S01]  /*3ae0*/  FMUL R14, R74, R57 ;  /* 0x000000394a0e7220 */ /* 0x020fe20000400000 */
[----:B------:R-:W-:Y:S01]  /*3af0*/  ISETP.GT.AND P2, PT, R3, 0x8, P1 ;  /* 0x000000080300780c */ /* 0x000fe20000f44270 */
[----:B------:R-:W-:Y:S02]  /*3b00*/  BSSY B1, `(.L_x_82) ;  /* 0x0000005000017945 */ /* 0x000fe40003800000 */
[----:B------:R-:W-:-:S05]  /*3b10*/  FFMA R49, R49, R56, R14 ;  /* 0x0000003831317223 */ /* 0x000fca000000000e */
[----:B------:R0:W-:Y:S05]  /*3b20*/  @P3 STG.E desc[UR40][R10.64+0xc4], R49 ;  /* 0x0000c4310a003986 */ /* 0x0001ea000c101928 */
[----:B------:R-:W-:Y:S05]  /*3b30*/  @!P2 BRA `(.L_x_83) ;  /* 0x000000000004a947 */ /* 0x000fea0003800000 */
[----:B------:R0:W5:Y:S02]  /*3b40*/  LDG.E.LTC128B R74, desc[UR40][R8.64+0xc0] ;  /* 0x0000c028084a7981 */ /* 0x000164000c1e1920 */
.L_x_83:
[----:B------:R-:W-:Y:S05]  /*3b50*/  BSYNC B1 ;  /* 0x0000000000017941 */ /* 0x000fea0003800000 */
.L_x_82:
        /* <DEDUP_REMOVED lines=8> */
.L_x_85:
[----:B------:R-:W-:Y:S05]  /*3be0*/  BSYNC B1 ;  /* 0x0000000000017941 */ /* 0x000fea0003800000 */
.L_x_84:
[----:B-----5:R-:W-:Y:S01]  /*3bf0*/  FMUL R14, R74, R57 ;  /* 0x000000394a0e7220 */ /* 0x020fe20000400000 */
[----:B------:R-:W-:Y:S01]  /*3c00*/  ISETP.GT.AND P0, PT, R4, 0x39, PT ;  /* 0x000000390400780c */ /* 0x000fe20003f04270 */
[----:B------:R-:W-:Y:S01]  /*3c10*/  @P3 IMAD.MOV.U32 R4, RZ, RZ, R12 ;  /* 0x000000ffff043224 */ /* 0x000fe200078e000c */
[----:B------:R-:W-:Y:S01]  /*3c20*/  ISETP.GT.AND P2, PT, R3, RZ, P1 ;  /* 0x000000ff0300720c */ /* 0x000fe20000f44270 */
[----:B------:R-:W-:Y:S01]  /*3c30*/  FFMA R51, R51, R56, R14 ;  /* 0x0000003833337223 */ /* 0x000fe2000000000e */
[----:B--2---:R-:W-:Y:S01]  /*3c40*/  @P3 IMAD.MOV.U32 R5, RZ, RZ, R13 ;  /* 0x000000ffff053224 */ /* 0x004fe200078e000d */
[----:B------:R-:W-:Y:S04]  /*3c50*/  BSSY B1, `(.L_x_86) ;  /* 0x0000004000017945 */ /* 0x000fe80003800000 */
[----:B------:R2:W-:Y:S06]  /*3c60*/  @P3 STG.E desc[UR40][R4.64+0xc4], R51 ;  /* 0x0000c43304003986 */ /* 0x0005ec000c101928 */
[----:B------:R-:W-:Y:S05]  /*3c70*/  @!P2 BRA `(.L_x_87) ;  /* 0x000000000004a947 */ /* 0x000fea0003800000 */
[----:B------:R0:W5:Y:S02]  /*3c80*/  LDG.E.LTC128B R74, desc[UR40][R6.64+0xe0] ;  /* 0x0000e028064a7981 */ /* 0x000164000c1e1920 */
.L_x_87:
[----:B------:R-:W-:Y:S05]  /*3c90*/  BSYNC B1 ;  /* 0x0000000000017941 */ /* 0x000fea0003800000 */
.L_x_86:
[----:B--2--5:R-:W-:Y:S01]  /*3ca0*/  FMUL R5, R74, R57 ;  /* 0x000000394a057220 */ /* 0x024fe20000400000 */
[----:B------:R-:W-:Y:S01]  /*3cb0*/  @P2 IMAD.MOV.U32 R4, RZ, RZ, R10 ;  /* 0x000000ffff042224 */ /* 0x000fe200078e000a */
[----:B------:R-:W-:Y:S01]  /*3cc0*/  ISETP.GT.AND P3, PT, R3, RZ, P0 ;  /* 0x000000ff0300720c */ /* 0x000fe20000764270 */
[----:B------:R-:W-:Y:S01]  /*3cd0*/  BSSY B1, `(.L_x_88) ;  /* 0x0000006000017945 */ /* 0x000fe20003800000 */
[----:B------:R-:W-:Y:S01]  /*3ce0*/  FFMA R15, R52, R56, R5 ;  /* 0x00000038340f7223 */ /* 0x000fe20000000005 */
[----:B------:R-:W-:-:S05]  /*3cf0*/  @P2 IMAD.MOV.U32 R5, RZ, RZ, R11 ;  /* 0x000000ffff052224 */ /* 0x000fca00078e000b */
[----:B------:R2:W-:Y:S05]  /*3d00*/  @P2 STG.E desc[UR40][R4.64+0xe0], R15 ;  /* 0x0000e00f04002986 */ /* 0x0005ea000c101928 */
[----:B------:R-:W-:Y:S05]  /*3d10*/  @!P3 BRA `(.L_x_89) ;  /* 0x000000000004b947 */ /* 0x000fea0003800000 */
[----:B------:R0:W5:Y:S02]  /*3d20*/  LDG.E.LTC128B R74, desc[UR40][R6.64+0xe4] ;  /* 0x0000e428064a7981 */ /* 0x000164000c1e1920 */
.L_x_89:
[----:B------:R-:W-:Y:S05]  /*3d30*/  BSYNC B1 ;  /* 0x0000000000017941 */ /* 0x000fea0003800000 */
.L_x_88:
[----:B--2--5:R-:W-:Y:S01]  /*3d40*/  FMUL R4, R74, R57 ;  /* 0x000000394a047220 */ /* 0x024fe20000400000 */
[----:B------:R-:W-:Y:S01]  /*3d50*/  ISETP.GT.AND P1, PT, R3, 0x8, P1 ;  /* 0x000000080300780c */ /* 0x000fe20000f24270 */
[----:B------:R-:W-:Y:S02]  /*3d60*/  BSSY B1, `(.L_x_90) ;  /* 0x0000005000017945 */ /* 0x000fe40003800000 */
[----:B------:R-:W-:-:S05]  /*3d70*/  FFMA R53, R53, R56, R4 ;  /* 0x0000003835357223 */ /* 0x000fca0000000004 */
[----:B------:R2:W-:Y:S05]  /*3d80*/  @P3 STG.E desc[UR40][R10.64+0xe4], R53 ;  /* 0x0000e4350a003986 */ /* 0x0005ea000c101928 */
[----:B------:R-:W-:Y:S05]  /*3d90*/  @!P1 BRA `(.L_x_91) ;  /* 0x0000000000049947 */ /* 0x000fea0003800000 */
[----:B------:R0:W5:Y:S02]  /*3da0*/  LDG.E.LTC128B R74, desc[UR40][R8.64+0xe0] ;  /* 0x0000e028084a7981 */ /* 0x000164000c1e1920 */
.L_x_91:
[----:B------:R-:W-:Y:S05]  /*3db0*/  BSYNC B1 ;  /* 0x0000000000017941 */ /* 0x000fea0003800000 */
.L_x_90:
[----:B-----5:R-:W-:Y:S01]  /*3dc0*/  FMUL R5, R74, R57 ;  /* 0x000000394a057220 */ /* 0x020fe20000400000 */
[----:B------:R-:W-:Y:S01]  /*3dd0*/  @P1 IMAD.MOV.U32 R4, RZ, RZ, R12 ;  /* 0x000000ffff041224 */ /* 0x000fe200078e000c */
[----:B------:R-:W-:Y:S01]  /*3de0*/  ISETP.GT.AND P0, PT, R3, 0x8, P0 ;  /* 0x000000080300780c */ /* 0x000fe20000704270 */
[----:B------:R-:W-:Y:S01]  /*3df0*/  BSSY B1, `(.L_x_92) ;  /* 0x0000006000017945 */ /* 0x000fe20003800000 */
[----:B01--4-:R-:W-:Y:S01]  /*3e00*/  FFMA R7, R54, R56, R5 ;  /* 0x0000003836077223 */ /* 0x013fe20000000005 */
[----:B------:R-:W-:-:S05]  /*3e10*/  @P1 IMAD.MOV.U32 R5, RZ, RZ, R13 ;  /* 0x000000ffff051224 */ /* 0x000fca00078e000d */
[----:B------:R0:W-:Y:S05]  /*3e20*/  @P1 STG.E desc[UR40][R4.64+0xe0], R7 ;  /* 0x0000e00704001986 */ /* 0x0001ea000c101928 */
[----:B------:R-:W-:Y:S05]  /*3e30*/  @!P0 BRA `(.L_x_93) ;  /* 0x0000000000048947 */ /* 0x000fea0003800000 */
[----:B------:R1:W5:Y:S02]  /*3e40*/  LDG.E.LTC128B R74, desc[UR40][R8.64+0xe4] ;  /* 0x0000e428084a7981 */ /* 0x000364000c1e1920 */
.L_x_93:
[----:B------:R-:W-:Y:S05]  /*3e50*/  BSYNC B1 ;  /* 0x0000000000017941 */ /* 0x000fea0003800000 */
.L_x_92:
[----:B-----5:R-:W-:-:S04]  /*3e60*/  FMUL R74, R74, R57 ;  /* 0x000000394a4a7220 */ /* 0x020fc80000400000 */
[----:B------:R-:W-:Y:S01]  /*3e70*/  FFMA R55, R55, R56, R74 ;  /* 0x0000003837377223 */ /* 0x000fe2000000004a */
[----:B------:R-:W-:Y:S06]  /*3e80*/  @!P0 BRA `(.L_x_94) ;  /* 0x0000000800008947 */ /* 0x000fec0003800000 */
[----:B------:R4:W-:Y:S01]  /*3e90*/  STG.E desc[UR40][R12.64+0xe4], R55 ;  /* 0x0000e4370c007986 */ /* 0x0009e2000c101928 */
[----:B------:R-:W-:Y:S05]  /*3ea0*/  BRA `(.L_x_94) ;  /* 0x0000000400f87947 */ /* 0x000fea0003800000 */
.L_x_33:
[----:B------:R-:W-:Y:S01]  /*3eb0*/  ULDC.64 UR4, c[0x0][0x5c0] ;  /* 0x0001700000047ab9 */ /* 0x000fe20000000a00 */
[----:B------:R-:W-:Y:S01]  /*3ec0*/  ISETP.GT.AND P0, PT, R4, 0x1, PT ;  /* 0x000000010400780c */ /* 0x000fe20003f04270 */
[-C--:B------:R-:W-:Y:S01]  /*3ed0*/  FMUL R5, R24, R56.reuse ;  /* 0x0000003818057220 */ /* 0x080fe20000400000 */
[----:B------:R-:W-:Y:S01]  /*3ee0*/  LEA R6, P2, R72, UR4, 0x2 ;  /* 0x0000000448067c11 */ /* 0x000fe2000f8410ff */
[-C--:B------:R-:W-:Y:S01]  /*3ef0*/  FMUL R25, R25, R56.reuse ;  /* 0x0000003819197220 */ /* 0x080fe20000400000 */
[----:B------:R-:W-:Y:S01]  /*3f00*/  ISETP.GT.AND P4, PT, R3, RZ, P0 ;  /* 0x000000ff0300720c */ /* 0x000fe20000784270 */
[-C--:B------:R-:W-:Y:S01]  /*3f10*/  FMUL R11, R26, R56.reuse ;  /* 0x000000381a0b7220 */ /* 0x080fe20000400000 */
[----:B------:R-:W-:Y:S01]  /*3f20*/  LEA.HI.X R7, R72, UR5, R83, 0x2, P2 ;  /* 0x0000000548077c11 */ /* 0x000fe200090f1453 */
[-C--:B------:R-:W-:Y:S01]  /*3f30*/  FMUL R27, R27, R56.reuse ;  /* 0x000000381b1b7220 */ /* 0x080fe20000400000 */
[----:B------:R-:W-:Y:S01]  /*3f40*/  ISETP.GT.AND P2, PT, R3, 0x8, P1 ;  /* 0x000000080300780c */ /* 0x000fe20000f44270 */
[----:B------:R-:W-:Y:S01]  /*3f50*/  FMUL R29, R29, R56 ;  /* 0x000000381d1d7220 */ /* 0x000fe20000400000 */
[C---:B------:R-:W-:Y:S01]  /*3f60*/  SHF.L.U64.HI R9, R58.reuse, 0x2, R59 ;  /* 0x000000023a097819 */ /* 0x040fe2000001023b */
[----:B------:R0:W-:Y:S01]  /*3f70*/  @P3 STG.E desc[UR40][R6.64], R5 ;  /* 0x0000000506003986 */ /* 0x0001e2000c101928 */
[----:B------:R-:W-:Y:S01]  /*3f80*/  LEA R8, P3, R58, R6, 0x2 ;  /* 0x000000063a087211 */ /* 0x000fe200078610ff */
[-C--:B------:R-:W-:Y:S01]  /*3f90*/  FMUL R31, R31, R56.reuse ;  /* 0x000000381f1f7220 */ /* 0x080fe20000400000 */
[C---:B------:R-:W-:Y:S01]  /*3fa0*/  ISETP.GT.AND P1, PT, R4.reuse, 0x8, PT ;  /* 0x000000080400780c */ /* 0x040fe20003f24270 */
[-C--:B------:R-:W-:Y:S01]  /*3fb0*/  FMUL R33, R33, R56.reuse ;  /* 0x0000003821217220 */ /* 0x080fe20000400000 */
[----:B------:R-:W-:Y:S01]  /*3fc0*/  ISETP.GT.AND P0, PT, R3, 0x8, P0 ;  /* 0x000000080300780c */ /* 0x000fe20000704270 */
[----:B------:R-:W-:Y:S01]  /*3fd0*/  IMAD.X R9, R9, 0x1, R7, P3 ;  /* 0x0000000109097824 */ /* 0x000fe200018e0607 */
[----:B------:R-:W-:Y:S01]  /*3fe0*/  ISETP.GT.AND P3, PT, R4, 0x9, PT ;  /* 0x000000090400780c */ /* 0x000fe20003f64270 */
[----:B------:R-:W-:Y:S01]  /*3ff0*/  @P4 STG.E desc[UR40][R6.64+0x4], R25 ;  /* 0x0000041906004986 */ /* 0x000fe2000c101928 */
[----:B------:R-:W-:Y:S01]  /*4000*/  ISETP.GT.AND P4, PT, R3, RZ, P1 ;  /* 0x000000ff0300720c */ /* 0x000fe20000f84270 */
[-C--:B------:R-:W-:Y:S01]  /*4010*/  FMUL R35, R35, R56.reuse ;  /* 0x0000003823237220 */ /* 0x080fe20000400000 */
[C---:B------:R-:W-:Y:S01]  /*4020*/  ISETP.GT.AND P1, PT, R3.reuse, 0x8, P1 ;  /* 0x000000080300780c */ /* 0x040fe20000f24270 */
[----:B------:R1:W-:Y:S01]  /*4030*/  @P2 STG.E desc[UR40][R8.64], R11 ;  /* 0x0000000b08002986 */ /* 0x0003e2000c101928 */
[C---:B------:R-:W-:Y:S01]  /*4040*/  ISETP.GT.AND P2, PT, R3.reuse, RZ, P3 ;  /* 0x000000ff0300720c */ /* 0x040fe20001f44270 */
[-C--:B0-----:R-:W-:Y:S01]  /*4050*/  FMUL R5, R28, R56.reuse ;  /* 0x000000381c057220 */ /* 0x081fe20000400000 */
[----:B------:R-:W-:Y:S01]  /*4060*/  ISETP.GT.AND P3, PT, R3, 0x8, P3 ;  /* 0x000000080300780c */ /* 0x000fe20001f64270 */
[-C--:B------:R-:W-:Y:S01]  /*4070*/  FMUL R37, R37, R56.reuse ;  /* 0x0000003825257220 */ /* 0x080fe20000400000 */
[-C--:B------:R-:W-:Y:S01]  /*4080*/  FMUL R39, R39, R56.reuse ;  /* 0x0000003827277220 */ /* 0x080fe20000400000 */
[----:B------:R-:W-:Y:S01]  /*4090*/  @P0 STG.E desc[UR40][R8.64+0x4], R27 ;  /* 0x0000041b08000986 */ /* 0x000fe2000c101928 */
[----:B------:R-:W-:Y:S01]  /*40a0*/  ISETP.GT.AND P0, PT, R4, 0x10, PT ;  /* 0x000000100400780c */ /* 0x000fe20003f04270 */
[-C--:B------:R-:W-:Y:S01]  /*40b0*/  FMUL R41, R41, R56.reuse ;  /* 0x0000003829297220 */ /* 0x080fe20000400000 */
[-C--:B------:R-:W-:Y:S01]  /*40c0*/  FMUL R43, R43, R56.reuse ;  /* 0x000000382b2b7220 */ /* 0x080fe20000400000 */
[----:B------:R0:W-:Y:S01]  /*40d0*/  @P4 STG.E desc[UR40][R6.64+0x20], R5 ;  /* 0x0000200506004986 */ /* 0x0001e2000c101928 */
[C---:B------:R-:W-:Y:S01]  /*40e0*/  ISETP.GT.AND P4, PT, R3.reuse, RZ, P0 ;  /* 0x000000ff0300720c */ /* 0x040fe20000784270 */
[-C--:B-1----:R-:W-:Y:S01]  /*40f0*/  FMUL R11, R30, R56.reuse ;  /* 0x000000381e0b7220 */ /* 0x082fe20000400000 */
[----:B------:R-:W-:Y:S01]  /*4100*/  ISETP.GT.AND P0, PT, R3, 0x8, P0 ;  /* 0x000000080300780c */ /* 0x000fe20000704270 */
[----:B------:R-:W-:Y:S01]  /*4110*/  @P2 STG.E desc[UR40][R6.64+0x24], R29 ;  /* 0x0000241d06002986 */ /* 0x000fe2000c101928 */
[----:B------:R-:W-:Y:S01]  /*4120*/  ISETP.GT.AND P2, PT, R4, 0x11, PT ;  /* 0x000000110400780c */ /* 0x000fe20003f44270 */
[-C--:B------:R-:W-:Y:S01]  /*4130*/  FMUL R45, R45, R56.reuse ;  /* 0x000000382d2d7220 */ /* 0x080fe20000400000 */
[-C--:B------:R-:W-:Y:S01]  /*4140*/  FMUL R47, R47, R56.reuse ;  /* 0x000000382f2f7220 */ /* 0x080fe20000400000 */
[----:B------:R1:W-:Y:S01]  /*4150*/  @P1 STG.E desc[UR40][R8.64+0x20], R11 ;  /* 0x0000200b08001986 */ /* 0x0003e2000c101928 */
[----:B------:R-:W-:Y:S01]  /*4160*/  ISETP.GT.AND P1, PT, R3, RZ, P2 ;  /* 0x000000ff0300720c */ /* 0x000fe20001724270 */
[-C--:B------:R-:W-:Y:S01]  /*4170*/  FMUL R49, R49, R56.reuse ;  /* 0x0000003831317220 */ /* 0x080fe20000400000 */
[----:B------:R-:W-:Y:S01]  /*4180*/  ISETP.GT.AND P2, PT, R3, 0x8, P2 ;  /* 0x000000080300780c */ /* 0x000fe20001744270 */
[-C--:B0-----:R-:W-:Y:S01]  /*4190*/  FMUL R5, R32, R56.reuse ;  /* 0x0000003820057220 */ /* 0x081fe20000400000 */
[----:B------:R-:W-:Y:S01]  /*41a0*/  @P3 STG.E desc[UR40][R8.64+0x24], R31 ;  /* 0x0000241f08003986 */ /* 0x000fe2000c101928 */
[----:B------:R-:W-:Y:S01]  /*41b0*/  ISETP.GT.AND P3, PT, R4, 0x18, PT ;  /* 0x000000180400780c */ /* 0x000fe20003f64270 */
[-C--:B------:R-:W-:Y:S01]  /*41c0*/  FMUL R51, R51, R56.reuse ;  /* 0x0000003833337220 */ /* 0x080fe20000400000 */
[-C--:B------:R-:W-:Y:S01]  /*41d0*/  FMUL R53, R53, R56.reuse ;  /* 0x0000003835357220 */ /* 0x080fe20000400000 */
[----:B------:R0:W-:Y:S01]  /*41e0*/  @P4 STG.E desc[UR40][R6.64+0x40], R5 ;  /* 0x0000400506004986 */ /* 0x0001e2000c101928 */
[C---:B------:R-:W-:Y:S01]  /*41f0*/  ISETP.GT.AND P4, PT, R3.reuse, RZ, P3 ;  /* 0x000000ff0300720c */ /* 0x040fe20001f84270 */
[-C--:B------:R-:W-:Y:S01]  /*4200*/  FMUL R13, R54, R56.reuse ;  /* 0x00000038360d7220 */ /* 0x080fe20000400000 */
[-C--:B-1----:R-:W-:Y:S01]  /*4210*/  FMUL R11, R34, R56.reuse ;  /* 0x00000038220b7220 */ /* 0x082fe20000400000 */
[----:B------:R-:W-:Y:S01]  /*4220*/  ISETP.GT.AND P3, PT, R3, 0x8, P3 ;  /* 0x000000080300780c */ /* 0x000fe20001f64270 */
[----:B------:R-:W-:Y:S01]  /*4230*/  @P1 STG.E desc[UR40][R6.64+0x44], R33 ;  /* 0x0000442106001986 */ /* 0x000fe2000c101928 */
[----:B------:R-:W-:Y:S01]  /*4240*/  ISETP.GT.AND P1, PT, R4, 0x19, PT ;  /* 0x000000190400780c */ /* 0x000fe20003f24270 */
[----:B------:R-:W-:-:S02]  /*4250*/  FMUL R55, R55, R56 ;  /* 0x0000003837377220 */ /* 0x000fc40000400000 */
[----:B------:R1:W-:Y:S01]  /*4260*/  @P0 STG.E desc[UR40][R8.64+0x40], R11 ;  /* 0x0000400b08000986 */ /* 0x0003e2000c101928 */
[C---:B------:R-:W-:Y:S01]  /*4270*/  ISETP.GT.AND P0, PT, R3.reuse, RZ, P1 ;  /* 0x000000ff0300720c */ /* 0x040fe20000f04270 */
[-C--:B0-----:R-:W-:Y:S02]  /*4280*/  FMUL R5, R36, R56.reuse ;  /* 0x0000003824057220 */ /* 0x081fe40000400000 */
[----:B------:R-:W-:Y:S01]  /*4290*/  @P2 STG.E desc[UR40][R8.64+0x44], R35 ;  /* 0x0000442308002986 */ /* 0x000fe2000c101928 */
[----:B------:R-:W-:Y:S02]  /*42a0*/  ISETP.GT.AND P2, PT, R4, 0x20, PT ;  /* 0x000000200400780c */ /* 0x000fe40003f44270 */
[C---:B------:R-:W-:Y:S01]  /*42b0*/  ISETP.GT.AND P1, PT, R3.reuse, 0x8, P1 ;  /* 0x000000080300780c */ /* 0x040fe20000f24270 */
[----:B------:R0:W-:Y:S01]  /*42c0*/  @P4 STG.E desc[UR40][R6.64+0x60], R5 ;  /* 0x0000600506004986 */ /* 0x0001e2000c101928 */
[C---:B------:R-:W-:Y:S02]  /*42d0*/  ISETP.GT.AND P4, PT, R3.reuse, RZ, P2 ;  /* 0x000000ff0300720c */ /* 0x040fe40001784270 */
[----:B------:R-:W-:Y:S01]  /*42e0*/  ISETP.GT.AND P2, PT, R3, 0x8, P2 ;  /* 0x000000080300780c */ /* 0x000fe20001744270 */
[----:B-1----:R-:W-:-:S02]  /*42f0*/  FMUL R11, R38, R56 ;  /* 0x00000038260b7220 */ /* 0x002fc40000400000 */
[----:B------:R-:W-:Y:S01]  /*4300*/  @P0 STG.E desc[UR40][R6.64+0x64], R37 ;  /* 0x0000642506000986 */ /* 0x000fe2000c101928 */
[----:B------:R-:W-:-:S03]  /*4310*/  ISETP.GT.AND P0, PT, R4, 0x21, PT ;  /* 0x000000210400780c */ /* 0x000fc60003f04270 */
[----:B------:R1:W-:Y:S01]  /*4320*/  @P3 STG.E desc[UR40][R8.64+0x60], R11 ;  /* 0x0000600b08003986 */ /* 0x0003e2000c101928 */
[C---:B------:R-:W-:Y:S01]  /*4330*/  ISETP.GT.AND P3, PT, R3.reuse, RZ, P0 ;  /* 0x000000ff0300720c */ /* 0x040fe20000764270 */
[----:B0-----:R-:W-:Y:S01]  /*4340*/  FMUL R5, R40, R56 ;  /* 0x0000003828057220 */ /* 0x001fe20000400000 */
[----:B------:R-:W-:Y:S01]  /*4350*/  ISETP.GT.AND P0, PT, R3, 0x8, P0 ;  /* 0x000000080300780c */ /* 0x000fe20000704270 */
[----:B------:R-:W-:Y:S01]  /*4360*/  @P1 STG.E desc[UR40][R8.64+0x64], R39 ;  /* 0x0000642708001986 */ /* 0x000fe2000c101928 */
[----:B------:R-:W-:-:S03]  /*4370*/  ISETP.GT.AND P1, PT, R4, 0x28, PT ;  /* 0x000000280400780c */ /* 0x000fc60003f24270 */
[----:B------:R0:W-:Y:S01]  /*4380*/  @P4 STG.E desc[UR40][R6.64+0x80], R5 ;  /* 0x0000800506004986 */ /* 0x0001e2000c101928 */
[C---:B------:R-:W-:Y:S02]  /*4390*/  ISETP.GT.AND P4, PT, R3.reuse, RZ, P1 ;  /* 0x000000ff0300720c */ /* 0x040fe40000f84270 */
[----:B------:R-:W-:Y:S01]  /*43a0*/  ISETP.GT.AND P1, PT, R3, 0x8, P1 ;  /* 0x000000080300780c */ /* 0x000fe20000f24270 */
[----:B-1----:R-:W-:Y:S02]  /*43b0*/  FMUL R11, R42, R56 ;  /* 0x000000382a0b7220 */ /* 0x002fe40000400000 */
        /* <DEDUP_REMOVED lines=21> */
[----:B------:R-:W-:Y:S01]  /*4510*/  ISETP.GT.AND P4, PT, R4, 0x38, PT ;  /* 0x000000380400780c */ /* 0x000fe20003f84270 */
[----:B-1----:R-:W-:-:S04]  /*4520*/  FMUL R11, R50, R56 ;  /* 0x00000038320b7220 */ /* 0x002fc80000400000 */
[----:B------:R-:W-:Y:S02]  /*4530*/  @P1 IMAD.MOV.U32 R4, RZ, RZ, R6 ;  /* 0x000000ffff041224 */ /* 0x000fe400078e0006 */
[----:B0-----:R-:W-:-:S05]  /*4540*/  @P1 IMAD.MOV.U32 R5, RZ, RZ, R7 ;  /* 0x000000ffff051224 */ /* 0x001fca00078e0007 */
[----:B------:R0:W-:Y:S01]  /*4550*/  @P1 STG.E desc[UR40][R4.64+0xc4], R49 ;  /* 0x0000c43104001986 */ /* 0x0001e2000c101928 */
[C---:B------:R-:W-:Y:S02]  /*4560*/  ISETP.GT.AND P1, PT, R3.reuse, RZ, P4 ;  /* 0x000000ff0300720c */ /* 0x040fe40002724270 */
[----:B------:R-:W-:Y:S01]  /*4570*/  ISETP.GT.AND P4, PT, R3, 0x8, P4 ;  /* 0x000000080300780c */ /* 0x000fe20002784270 */
[----:B0-----:R-:W-:Y:S02]  /*4580*/  @P0 IMAD.MOV.U32 R4, RZ, RZ, R8 ;  /* 0x000000ffff040224 */ /* 0x001fe400078e0008 */
[----:B------:R-:W-:-:S05]  /*4590*/  @P0 IMAD.MOV.U32 R5, RZ, RZ, R9 ;  /* 0x000000ffff050224 */ /* 0x000fca00078e0009 */
[----:B------:R0:W-:Y:S01]  /*45a0*/  @P0 STG.E desc[UR40][R4.64+0xc0], R11 ;  /* 0x0000c00b04000986 */ /* 0x0001e2000c101928 */
[C---:B------:R-:W-:Y:S02]  /*45b0*/  ISETP.GT.AND P0, PT, R3.reuse, RZ, P3 ;  /* 0x000000ff0300720c */ /* 0x040fe40001f04270 */
[----:B------:R-:W-:Y:S01]  /*45c0*/  ISETP.GT.AND P3, PT, R3, 0x8, P3 ;  /* 0x000000080300780c */ /* 0x000fe20001f64270 */
[----:B------:R-:W-:Y:S01]  /*45d0*/  FMUL R3, R52, R56 ;  /* 0x0000003834037220 */ /* 0x000fe20000400000 */
[----:B0-----:R-:W-:Y:S02]  /*45e0*/  @P2 IMAD.MOV.U32 R4, RZ, RZ, R8 ;  /* 0x000000ffff042224 */ /* 0x001fe400078e0008 */
[----:B------:R-:W-:-:S05]  /*45f0*/  @P2 IMAD.MOV.U32 R5, RZ, RZ, R9 ;  /* 0x000000ffff052224 */ /* 0x000fca00078e0009 */
[----:B------:R0:W-:Y:S02]  /*4600*/  @P2 STG.E desc[UR40][R4.64+0xc4], R51 ;  /* 0x0000c43304002986 */ /* 0x0001e4000c101928 */
[----:B0-----:R-:W-:Y:S02]  /*4610*/  @P1 IMAD.MOV.U32 R4, RZ, RZ, R6 ;  /* 0x000000ffff041224 */ /* 0x001fe400078e0006 */
[----:B------:R-:W-:-:S05]  /*4620*/  @P1 IMAD.MOV.U32 R5, RZ, RZ, R7 ;  /* 0x000000ffff051224 */ /* 0x000fca00078e0007 */
[----:B------:R0:W-:Y:S04]  /*4630*/  @P1 STG.E desc[UR40][R4.64+0xe0], R3 ;  /* 0x0000e00304001986 */ /* 0x0001e8000c101928 */
[----:B------:R1:W-:Y:S01]  /*4640*/  @P0 STG.E desc[UR40][R6.64+0xe4], R53 ;  /* 0x0000e43506000986 */ /* 0x0003e2000c101928 */
[----:B0-----:R-:W-:Y:S02]  /*4650*/  @P4 IMAD.MOV.U32 R4, RZ, RZ, R8 ;  /* 0x000000ffff044224 */ /* 0x001fe400078e0008 */
[----:B------:R-:W-:-:S05]  /*4660*/  @P4 IMAD.MOV.U32 R5, RZ, RZ, R9 ;  /* 0x000000ffff054224 */ /* 0x000fca00078e0009 */
[----:B------:R1:W-:Y:S04]  /*4670*/  @P4 STG.E desc[UR40][R4.64+0xe0], R13 ;  /* 0x0000e00d04004986 */ /* 0x0003e8000c101928 */
[----:B------:R1:W-:Y:S02]  /*4680*/  @P3 STG.E desc[UR40][R8.64+0xe4], R55 ;  /* 0x0000e43708003986 */ /* 0x0003e4000c101928 */
.L_x_94:
[----:B------:R-:W-:Y:S05]  /*4690*/  BSYNC B0 ;  /* 0x0000000000007941 */ /* 0x000fea0003800000 */
.L_x_32:
[----:B------:R-:W-:Y:S01]  /*46a0*/  IADD3 R16, P0, R16, UR38, RZ ;  /* 0x0000002610107c10 */ /* 0x000fe2000ff1e0ff */
[----:B------:R-:W-:Y:S01]  /*46b0*/  ULDC.64 UR4, c[0x0][0x650] ;  /* 0x0001940000047ab9 */ /* 0x000fe20000000a00 */
[----:B------:R-:W-:Y:S01]  /*46c0*/  PRMT R3, RZ, 0x7610, R3 ;  /* 0x00007610ff037816 */ /* 0x000fe20000000003 */
[----:B------:R-:W-:Y:S01]  /*46d0*/  IMAD.MOV.U32 R70, RZ, RZ, -0x1 ;  /* 0xffffffffff467424 */ /* 0x000fe200078e00ff */
[----:B------:R-:W-:Y:S01]  /*46e0*/  IADD3.X R17, R17, UR37, RZ, P0, !PT ;  /* 0x0000002511117c10 */ /* 0x000fe200087fe4ff */
[----:B------:R-:W-:Y:S01]  /*46f0*/  IMAD.MOV.U32 R67, RZ, RZ, -0x1 ;  /* 0xffffffffff437424 */ /* 0x000fe200078e00ff */
[----:B------:R-:W-:-:S04]  /*4700*/  ISETP.GE.U32.AND P0, PT, R16, UR4, PT ;  /* 0x0000000410007c0c */ /* 0x000fc8000bf06070 */
[----:B------:R-:W-:-:S13]  /*4710*/  ISETP.GE.U32.AND.EX P0, PT, R17, UR5, PT, P0 ;  /* 0x0000000511007c0c */ /* 0x000fda000bf06100 */
[----:B------:R-:W-:Y:S05]  /*4720*/  @P0 BRA `(.L_x_95) ;  /* 0x00000004004c0947 */ /* 0x000fea0003800000 */
[----:B--2---:R-:W2:Y:S01]  /*4730*/  LDC.64 R10, c[0x0][0x628] ;  /* 0x00018a00ff0a7b82 */ /* 0x004ea20000000a00 */
[----:B---34-:R-:W3:Y:S01]  /*4740*/  S2R R12, SR_CTAID.X ;  /* 0x00000000000c7919 */ /* 0x018ee20000002500 */
[----:B-1----:R-:W-:Y:S02]  /*4750*/  IMAD.MOV.U32 R8, RZ, RZ, R16 ;  /* 0x000000ffff087224 */ /* 0x002fe400078e0010 */
[----:B------:R-:W-:Y:S01]  /*4760*/  IMAD.MOV.U32 R9, RZ, RZ, R17 ;  /* 0x000000ffff097224 */ /* 0x000fe200078e0011 */
[----:B------:R-:W1:Y:S03]  /*4770*/  S2R R20, SR_CTAID.Y ;  /* 0x0000000000147919 */ /* 0x000e660000002600 */
[----:B------:R-:W4:Y:S08]  /*4780*/  LDC R0, c[0x0][0x630] ;  /* 0x00018c00ff007b82 */ /* 0x000f300000000800 */
[----:B------:R-:W0:Y:S01]  /*4790*/  LDC.64 R14, c[0x0][0x620] ;  /* 0x00018800ff0e7b82 */ /* 0x000e220000000a00 */
[----:B--2---:R-:W-:-:S04]  /*47a0*/  ISETP.NE.U32.AND P0, PT, R10, RZ, PT ;  /* 0x000000ff0a00720c */ /* 0x004fc80003f05070 */
[----:B------:R-:W-:-:S13]  /*47b0*/  ISETP.NE.AND.EX P0, PT, R11, RZ, PT, P0 ;  /* 0x000000ff0b00720c */ /* 0x000fda0003f05300 */
[----:B01-34-:R-:W-:Y:S05]  /*47c0*/  @!P0 BRA `(.L_x_96) ;  /* 0x0000000000288947 */ /* 0x01bfea0003800000 */
        /* <DEDUP_REMOVED lines=10> */
.L_x_96:
[-CC-:B------:R-:W-:Y:S01]  /*4870*/  SHF.R.U64 R67, R8, R0.reuse, R9.reuse ;  /* 0x0000000008437219 */ /* 0x180fe20000001209 */
[----:B------:R-:W0:Y:S01]  /*4880*/  LDC.64 R26, c[0x0][0x640] ;  /* 0x00019000ff1a7b82 */ /* 0x000e220000000a00 */
[----:B------:R-:W-:Y:S01]  /*4890*/  SHF.R.U32.HI R0, RZ, R0, R9 ;  /* 0x00000000ff007219 */ /* 0x000fe20000011609 */
[----:B------:R-:W-:Y:S01]  /*48a0*/  ULDC UR4, c[0x0][0x150] ;  /* 0x0000540000047ab9 */ /* 0x000fe20000000800 */
[----:B------:R-:W-:Y:S02]  /*48b0*/  IADD3 R3, P0, RZ, -R67, RZ ;  /* 0x80000043ff037210 */ /* 0x000fe40007f1e0ff */
[----:B------:R-:W-:-:S03]  /*48c0*/  I2FP.F32.U32 R7, R12 ;  /* 0x0000000c00077245 */ /* 0x000fc60000201000 */
[----:B------:R-:W1:Y:S01]  /*48d0*/  LDC R6, c[0x0][0x618] ;  /* 0x00018600ff067b82 */ /* 0x000e620000000800 */
[----:B------:R-:W-:Y:S02]  /*48e0*/  IMAD.X R5, RZ, RZ, ~R0, P0 ;  /* 0x000000ffff057224 */ /* 0x000fe400000e0e00 */
[----:B------:R-:W-:Y:S01]  /*48f0*/  FMUL R7, R7, UR4 ;  /* 0x0000000407077c20 */ /* 0x000fe20008400000 */
[----:B------:R-:W-:Y:S01]  /*4900*/  ULDC UR4, c[0x0][0x154] ;  /* 0x0000550000047ab9 */ /* 0x000fe20000000800 */
[-C--:B------:R-:W-:Y:S02]  /*4910*/  IMAD R0, R5, R14.reuse, RZ ;  /* 0x0000000e05007224 */ /* 0x080fe400078e02ff */
[C---:B------:R-:W-:Y:S01]  /*4920*/  IMAD.WIDE.U32 R4, R3.reuse, R14, R16 ;  /* 0x0000000e03047225 */ /* 0x040fe200078e0010 */
[----:B------:R-:W2:Y:S01]  /*4930*/  LDC R11, c[0x0][0x608] ;  /* 0x00018200ff0b7b82 */ /* 0x000ea20000000800 */
[----:B------:R-:W3:Y:S02]  /*4940*/  F2I.U32.TRUNC.NTZ R7, R7 ;  /* 0x0000000700077305 */ /* 0x000ee4000020f000 */
[----:B------:R-:W-:-:S04]  /*4950*/  IMAD R3, R3, R15, R0 ;  /* 0x0000000f03037224 */ /* 0x000fc800078e0200 */
[----:B------:R-:W-:Y:S01]  /*4960*/  IMAD.IADD R3, R5, 0x1, R3 ;  /* 0x0000000105037824 */ /* 0x000fe200078e0203 */
[----:B------:R-:W4:Y:S01]  /*4970*/  LDC R8, c[0x0][0x658] ;  /* 0x00019600ff087b82 */ /* 0x000f220000000800 */
[----:B------:R-:W-:Y:S02]  /*4980*/  I2FP.F32.U32 R5, R20 ;  /* 0x0000001400057245 */ /* 0x000fe40000201000 */
[----:B0-----:R-:W-:-:S04]  /*4990*/  ISETP.NE.U32.AND P0, PT, R26, RZ, PT ;  /* 0x000000ff1a00720c */ /* 0x001fc80003f05070 */
[----:B------:R-:W-:Y:S01]  /*49a0*/  ISETP.NE.AND.EX P0, PT, R27, RZ, PT, P0 ;  /* 0x000000ff1b00720c */ /* 0x000fe20003f05300 */
[----:B------:R-:W0:Y:S01]  /*49b0*/  LDC R9, c[0x0][0x144] ;  /* 0x00005100ff097b82 */ /* 0x000e220000000800 */
[-C--:B-1----:R-:W-:Y:S01]  /*49c0*/  SHF.R.U64 R13, R4, R6.reuse, R3 ;  /* 0x00000006040d7219 */ /* 0x082fe20000001203 */
[----:B---3--:R-:W-:Y:S01]  /*49d0*/  IMAD.MOV R7, RZ, RZ, -R7 ;  /* 0x000000ffff077224 */ /* 0x008fe200078e0a07 */
[----:B------:R-:W-:Y:S01]  /*49e0*/  SHF.R.U32.HI R0, RZ, R6, R3 ;  /* 0x00000006ff007219 */ /* 0x000fe20000011603 */
[----:B------:R-:W-:-:S04]  /*49f0*/  FMUL R6, R5, UR4 ;  /* 0x0000000405067c20 */ /* 0x000fc80008400000 */
[----:B------:R-:W1:Y:S01]  /*4a00*/  LDC R21, c[0x0][0x148] ;  /* 0x00005200ff157b82 */ /* 0x000e620000000800 */
[----:B------:R3:W0:Y:S01]  /*4a10*/  F2I.U32.TRUNC.NTZ R14, R6 ;  /* 0x00000006000e7305 */ /* 0x000622000020f000 */
[-CC-:B--2---:R-:W-:Y:S02]  /*4a20*/  SHF.R.U64 R10, R13, R11.reuse, R0.reuse ;  /* 0x0000000b0d0a7219 */ /* 0x184fe40000001200 */
[----:B------:R-:W-:-:S04]  /*4a30*/  SHF.R.U32.HI R3, RZ, R11, R0 ;  /* 0x0000000bff037219 */ /* 0x000fc80000011600 */
[----:B------:R-:W2:Y:S01]  /*4a40*/  LDC R24, c[0x0][0x648] ;  /* 0x00019200ff187b82 */ /* 0x000ea20000000800 */
[-CC-:B----4-:R-:W-:Y:S02]  /*4a50*/  SHF.R.U64 R15, R10, R8.reuse, R3.reuse ;  /* 0x000000080a0f7219 */ /* 0x190fe40000001203 */
[----:B------:R-:W-:-:S03]  /*4a60*/  SHF.R.U32.HI R5, RZ, R8, R3 ;  /* 0x00000008ff057219 */ /* 0x000fc60000011603 */
[----:B------:R-:W-:Y:S02]  /*4a70*/  IMAD.MOV.U32 R4, RZ, RZ, R15 ;  /* 0x000000ffff047224 */ /* 0x000fe400078e000f */
[----:B------:R-:W4:Y:S01]  /*4a80*/  LDC R28, c[0x0][0x638] ;  /* 0x00018e00ff1c7b82 */ /* 0x000f220000000800 */
[----:B0-----:R-:W-:-:S07]  /*4a90*/  IMAD R25, R9, R7, R12 ;  /* 0x0000000709197224 */ /* 0x001fce00078e020c */
[----:B------:R-:W0:Y:S08]  /*4aa0*/  LDC R29, c[0x0][0x610] ;  /* 0x00018400ff1d7b82 */ /* 0x000e300000000800 */
[----:B------:R-:W0:Y:S01]  /*4ab0*/  LDC R30, c[0x0][0x600] ;  /* 0x00018000ff1e7b82 */ /* 0x000e220000000800 */
[----:B-1-3--:R-:W-:Y:S05]  /*4ac0*/  @!P0 BRA `(.L_x_97) ;  /* 0x0000000000288947 */ /* 0x00afea0003800000 */
[----:B------:R-:W1:Y:S02]  /*4ad0*/  LDC R0, c[0x0][0x64c] ;  /* 0x00019300ff007b82 */ /* 0x000e640000000800 */
[----:B-1----:R-:W-:-:S05]  /*4ae0*/  IADD3 R3, P0, R15, R0, RZ ;  /* 0x000000000f037210 */ /* 0x002fca0007f1e0ff */
        /* <DEDUP_REMOVED lines=8> */
.L_x_97:
[----:B------:R-:W-:Y:S01]  /*4b70*/  ISETP.NE.AND P0, PT, R2, 0x1, PT ;  /* 0x000000010200780c */ /* 0x000fe20003f05270 */
[----:B------:R-:W-:Y:S01]  /*4b80*/  IMAD.MOV R14, RZ, RZ, -R14 ;  /* 0x000000ffff0e7224 */ /* 0x000fe200078e0a0e */
[----:B--2---:R-:W-:Y:S02]  /*4b90*/  SHF.R.U64 R0, R4, R24, R5 ;  /* 0x0000001804007219 */ /* 0x004fe40000001205 */
[----:B------:R-:W-:Y:S02]  /*4ba0*/  LOP3.LUT R3, R10, R65, RZ, 0xc0, !PT ;  /* 0x000000410a037212 */ /* 0x000fe400078ec0ff */
[----:B------:R-:W-:Y:S01]  /*4bb0*/  LOP3.LUT R6, R13, R64, RZ, 0xc0, !PT ;  /* 0x000000400d067212 */ /* 0x000fe200078ec0ff */
[----:B------:R-:W-:Y:S02]  /*4bc0*/  IMAD.MOV R4, RZ, RZ, -R0 ;  /* 0x000000ffff047224 */ /* 0x000fe400078e0a00 */
[----:B------:R-:W-:Y:S02]  /*4bd0*/  IMAD R0, R60, R0, R3 ;  /* 0x000000003c007224 */ /* 0x000fe400078e0203 */
[----:B----4-:R-:W-:-:S02]  /*4be0*/  IMAD R3, R4, R28, R15 ;  /* 0x0000001c04037224 */ /* 0x010fc400078e020f */
[----:B------:R-:W-:Y:S02]  /*4bf0*/  @P0 IMAD R25, R21, R14, R20 ;  /* 0x0000000e15190224 */ /* 0x000fe400078e0214 */
[----:B0-----:R-:W-:Y:S02]  /*4c00*/  IMAD R5, R3, R30, R6 ;  /* 0x0000001e03057224 */ /* 0x001fe400078e0206 */
[----:B------:R-:W-:Y:S02]  /*4c10*/  IMAD R0, R0, R29, R25 ;  /* 0x0000001d00007224 */ /* 0x000fe400078e0219 */
[----:B------:R-:W-:-:S03]  /*4c20*/  IMAD.MOV.U32 R4, RZ, RZ, 0x1 ;  /* 0x00000001ff047424 */ /* 0x000fc600078e00ff */
[----:B------:R-:W-:Y:S02]  /*4c30*/  SEL R70, R5, R0, !P0 ;  /* 0x0000000005467207 */ /* 0x000fe40004000000 */
[----:B------:R-:W-:Y:S02]  /*4c40*/  PRMT R3, R4, 0x7610, R3 ;  /* 0x0000761004037816 */ /* 0x000fe40000000003 */
[----:B------:R-:W-:-:S07]  /*4c50*/  SEL R0, R0, R5, !P0 ;  /* 0x0000000500007207 */ /* 0x000fce0004000000 */
.L_x_95:
[----:B------:R-:W-:Y:S01]  /*4c60*/  UIADD3 UR42, UR43, UR42, URZ ;  /* 0x0000002a2b2a7290 */ /* 0x000fe2000fffe03f */
[----:B------:R-:W-:Y:S01]  /*4c70*/  LOP3.LUT P0, RZ, R3, 0xff, RZ, 0xc0, !PT ;  /* 0x000000ff03ff7812 */ /* 0x000fe2000780c0ff */
[----:B------:R-:W-:Y:S02]  /*4c80*/  IMAD.MOV.U32 R71, RZ, RZ, R0 ;  /* 0x000000ffff477224 */ /* 0x000fe400078e0000 */
[----:B------:R-:W-:Y:S02]  /*4c90*/  USHF.R.U32.HI UR4, URZ, 0x1, UR42 ;  /* 0x000000013f047899 */ /* 0x000fe4000801162a */
[----:B------:R-:W-:Y:S02]  /*4ca0*/  UISETP.GT.U32.AND UP1, UPT, UR42, 0x1, UPT ;  /* 0x000000012a00788c */ /* 0x000fe4000bf24070 */
[----:B------:R-:W-:Y:S02]  /*4cb0*/  ULOP3.LUT UR4, UR4, 0x1, URZ, 0xc0, !UPT ;  /* 0x0000000104047892 */ /* 0x000fe4000f8ec03f */
[----:B------:R-:W-:-:S02]  /*4cc0*/  UISETP.LT.U32.AND UP1, UPT, UR43, 0x2, UP1 ;  /* 0x000000022b00788c */ /* 0x000fc40008f21070 */
[----:B------:R-:W-:Y:S02]  /*4cd0*/  UISETP.NE.U32.AND UP0, UPT, UR4, 0x1, UPT ;  /* 0x000000010400788c */ /* 0x000fe4000bf05070 */
[----:B------:R-:W-:Y:S02]  /*4ce0*/  USEL UR5, URZ, 0x1, !UP1 ;  /* 0x000000013f057887 */ /* 0x000fe4000c800000 */
[----:B------:R-:W-:Y:S02]  /*4cf0*/  UISETP.GT.U32.AND UP0, UPT, UR43, 0x1, !UP0 ;  /* 0x000000012b00788c */ /* 0x000fe4000c704070 */
[----:B------:R-:W-:Y:S02]  /*4d00*/  ULOP3.LUT UR42, UR42, 0x1, URZ, 0xc0, !UPT ;  /* 0x000000012a2a7892 */ /* 0x000fe4000f8ec03f */
[----:B------:R-:W-:-:S04]  /*4d10*/  USEL UR4, URZ, 0x1, !UP0 ;  /* 0x000000013f047887 */ /* 0x000fc8000c000000 */
[----:B------:R-:W-:Y:S01]  /*4d20*/  ULOP3.LUT UR36, UR4, UR36, UR5, 0x96, !UPT ;  /* 0x0000002404247292 */ /* 0x000fe2000f8e9605 */
[----:B------:R-:W-:Y:S11]  /*4d30*/  @P0 BRA `(.L_x_98) ;  /* 0xffffffc400a40947 */ /* 0x000ff6000383ffff */
[----:B------:R-:W-:Y:S05]  /*4d40*/  EXIT ;  /* 0x000000000000794d */ /* 0x000fea0003800000 */
.L_x_7:
        /* <DEDUP_REMOVED lines=26> */
.L_x_100:
[----:B------:R-:W0:Y:S01]  /*4ef0*/  LDC.64 R28, c[0x0][0x640] ;  /* 0x00019000ff1c7b82 */ /* 0x000e220000000a00 */
[-CC-:B------:R-:W-:Y:S01]  /*4f00*/  SHF.R.U64 R21, R14, R6.reuse, R15.reuse ;  /* 0x000000060e157219 */ /* 0x180fe2000000120f */
[----:B------:R-:W-:Y:S01]  /*4f10*/  IMAD.MOV.U32 R30, RZ, RZ, 0x1 ;  /* 0x00000001ff1e7424 */ /* 0x000fe200078e00ff */
[----:B------:R-:W-:Y:S02]  /*4f20*/  SHF.R.U32.HI R6, RZ, R6, R15 ;  /* 0x00000006ff067219 */ /* 0x000fe4000001160f */
[----:B------:R-:W-:-:S03]  /*4f30*/  IADD3 R13, P0, RZ, -R21, RZ ;  /* 0x80000015ff0d7210 */ /* 0x000fc60007f1e0ff */
[----:B------:R-:W1:Y:S02]  /*4f40*/  LDC R12, c[0x0][0x618] ;  /* 0x00018600ff0c7b82 */ /* 0x000e640000000800 */
[----:B------:R-:W-:-:S04]  /*4f50*/  IMAD.X R11, RZ, RZ, ~R6, P0 ;  /* 0x000000ffff0b7224 */ /* 0x000fc800000e0e06 */
[-C--:B------:R-:W-:Y:S02]  /*4f60*/  IMAD R6, R11, R24.reuse, RZ ;  /* 0x000000180b067224 */ /* 0x080fe400078e02ff */
[----:B------:R-:W2:Y:S01]  /*4f70*/  LDC R14, c[0x0][0x608] ;  /* 0x00018200ff0e7b82 */ /* 0x000ea20000000800 */
[----:B------:R-:W-:-:S04]  /*4f80*/  IMAD.WIDE.U32 R10, R13, R24, R16 ;  /* 0x000000180d0a7225 */ /* 0x000fc800078e0010 */
[----:B------:R-:W-:-:S03]  /*4f90*/  IMAD R13, R13, R25, R6 ;  /* 0x000000190d0d7224 */ /* 0x000fc600078e0206 */
[----:B------:R-:W3:Y:S01]  /*4fa0*/  LDC R27, c[0x0][0x658] ;  /* 0x00019600ff1b7b82 */ /* 0x000ee20000000800 */
[----:B------:R-:W-:Y:S01]  /*4fb0*/  IMAD.IADD R11, R11, 0x1, R13 ;  /* 0x000000010b0b7824 */ /* 0x000fe200078e020d */
[----:B0-----:R-:W-:-:S04]  /*4fc0*/  ISETP.NE.U32.AND P0, PT, R28, RZ, PT ;  /* 0x000000ff1c00720c */ /* 0x001fc80003f05070 */
[----:B------:R-:W-:Y:S02]  /*4fd0*/  ISETP.NE.AND.EX P0, PT, R29, RZ, PT, P0 ;  /* 0x000000ff1d00720c */ /* 0x000fe40003f05300 */
[----:B------:R-:W0:Y:S01]  /*4fe0*/  LDC R20, c[0x0][0x600] ;  /* 0x00018000ff147b82 */ /* 0x000e220000000800 */
[-CC-:B-1----:R-:W-:Y:S01]  /*4ff0*/  SHF.R.U64 R8, R10, R12.reuse, R11.reuse ;  /* 0x0000000c0a087219 */ /* 0x182fe2000000120b */
[----:B------:R-:W-:Y:S01]  /*5000*/  IMAD.MOV.U32 R10, RZ, RZ, -0x1 ;  /* 0xffffffffff0a7424 */ /* 0x000fe200078e00ff */
[----:B------:R-:W-:-:S05]  /*5010*/  SHF.R.U32.HI R11, RZ, R12, R11 ;  /* 0x0000000cff0b7219 */ /* 0x000fca000001160b */
[----:B------:R-:W1:Y:S01]  /*5020*/  LDC R24, c[0x0][0x648] ;  /* 0x00019200ff187b82 */ /* 0x000e620000000800 */
[-CC-:B--2---:R-:W-:Y:S02]  /*5030*/  SHF.R.U64 R23, R8, R14.reuse, R11.reuse ;  /* 0x0000000e08177219 */ /* 0x184fe4000000120b */
[----:B------:R-:W-:-:S05]  /*5040*/  SHF.R.U32.HI R6, RZ, R14, R11 ;  /* 0x0000000eff067219 */ /* 0x000fca000001160b */
[----:B------:R-:W2:Y:S01]  /*5050*/  LDC R26, c[0x0][0x638] ;  /* 0x00018e00ff1a7b82 */ /* 0x000ea20000000800 */
[-C--:B---3--:R-:W-:Y:S02]  /*5060*/  SHF.L.U32 R10, R10, R27.reuse, RZ ;  /* 0x0000001b0a0a7219 */ /* 0x088fe400000006ff */
[-CC-:B------:R-:W-:Y:S02]  /*5070*/  SHF.R.U64 R25, R23, R27.reuse, R6.reuse ;  /* 0x0000001b17197219 */ /* 0x180fe40000001206 */
[----:B------:R-:W-:Y:S02]  /*5080*/  LOP3.LUT R32, RZ, R10, RZ, 0x33, !PT ;  /* 0x0000000aff207212 */ /* 0x000fe400078e33ff */
[----:B------:R-:W-:Y:S01]  /*5090*/  SHF.R.U32.HI R11, RZ, R27, R6 ;  /* 0x0000001bff0b7219 */ /* 0x000fe20000011606 */
[----:B------:R-:W3:Y:S01]  /*50a0*/  LDC R31, c[0x0][0x610] ;  /* 0x00018400ff1f7b82 */ /* 0x000ee20000000800 */
[----:B------:R-:W-:Y:S01]  /*50b0*/  IMAD.MOV.U32 R10, RZ, RZ, R25 ;  /* 0x000000ffff0a7224 */ /* 0x000fe200078e0019 */
[----:B------:R-:W-:Y:S06]  /*50c0*/  @!P0 BRA `(.L_x_101) ;  /* 0x0000000000288947 */ /* 0x000fec0003800000 */
        /* <DEDUP_REMOVED lines=10> */
.L_x_101:
[----:B------:R-:W-:Y:S02]  /*5170*/  ISETP.NE.AND P0, PT, R2, 0x1, PT ;  /* 0x000000010200780c */ /* 0x000fe40003f05270 */
[----:B-1----:R-:W-:Y:S01]  /*5180*/  SHF.R.U64 R6, R10, R24, R11 ;  /* 0x000000180a067219 */ /* 0x002fe2000000120b */
[----:B0-----:R-:W-:Y:S01]  /*5190*/  VIADD R11, R20, 0xffffffff ;  /* 0xffffffff140b7836 */ /* 0x001fe20000000000 */
[----:B------:R-:W-:Y:S02]  /*51a0*/  SHF.L.U32 R30, R30, R27, RZ ;  /* 0x0000001b1e1e7219 */ /* 0x000fe400000006ff */
[----:B------:R-:W-:Y:S01]  /*51b0*/  LOP3.LUT R5, R23, R32, RZ, 0xc0, !PT ;  /* 0x0000002017057212 */ /* 0x000fe200078ec0ff */
[----:B------:R-:W-:-:S04]  /*51c0*/  IMAD.MOV R10, RZ, RZ, -R6 ;  /* 0x000000ffff0a7224 */ /* 0x000fc800078e0a06 */
[----:B------:R-:W-:Y:S01]  /*51d0*/  IMAD R6, R30, R6, R5 ;  /* 0x000000061e067224 */ /* 0x000fe200078e0205 */
[----:B------:R-:W-:Y:S01]  /*51e0*/  LOP3.LUT R5, R8, R11, RZ, 0xc0, !PT ;  /* 0x0000000b08057212 */ /* 0x000fe200078ec0ff */
[----:B------:R-:W-:Y:S02]  /*51f0*/  @P0 IMAD R7, R9, R22, R4 ;  /* 0x0000001609070224 */ /* 0x000fe400078e0204 */
[----:B--2---:R-:W-:Y:S02]  /*5200*/  IMAD R4, R10, R26, R25 ;  /* 0x0000001a0a047224 */ /* 0x004fe400078e0219 */
[----:B---3--:R-:W-:Y:S02]  /*5210*/  IMAD R7, R6, R31, R7 ;  /* 0x0000001f06077224 */ /* 0x008fe400078e0207 */
[----:B------:R-:W-:Y:S02]  /*5220*/  IMAD R4, R4, R20, R5 ;  /* 0x0000001404047224 */ /* 0x000fe400078e0205 */
[----:B------:R-:W-:-:S02]  /*5230*/  IMAD.MOV.U32 R8, RZ, RZ, 0x1 ;  /* 0x00000001ff087424 */ /* 0x000fc400078e00ff */
[----:B------:R-:W-:Y:S01]  /*5240*/  IMAD.MOV.U32 R6, RZ, RZ, R21 ;  /* 0x000000ffff067224 */ /* 0x000fe200078e0015 */
[----:B------:R-:W-:Y:S02]  /*5250*/  SEL R19, R4, R7, !P0 ;  /* 0x0000000704137207 */ /* 0x000fe40004000000 */
[----:B------:R-:W-:-:S07]  /*5260*/  SEL R20, R7, R4, !P0 ;  /* 0x0000000407147207 */ /* 0x000fce0004000000 */
.L_x_99:
[----:B------:R-:W-:-:S08]  /*5270*/  NOP ;  /* 0x0000000000007918 */ /* 0x000fd00000000000 */
[----:B------:R-:W0:-:S00]  /*5280*/  USETMAXREG.DEALLOC.CTAPOOL 0x28 ;  /* 0x00000028000079c8 */ /* 0x000e0000080e0500 */
[----:B0-----:R-:W-:-:S13]  /*5290*/  ISETP.NE.AND P0, PT, R3, RZ, PT ;  /* 0x000000ff0300720c */ /* 0x001fda0003f05270 */
[----:B------:R-:W-:Y:S05]  /*52a0*/  @P0 EXIT ;  /* 0x000000000000094d */ /* 0x000fea0003800000 */
[----:B------:R-:W-:Y:S01]  /*52b0*/  LOP3.LUT P0, RZ, R8, 0xff, RZ, 0xc0, !PT ;  /* 0x000000ff08ff7812 */ /* 0x000fe2000780c0ff */
[----:B------:R-:W-:Y:S02]  /*52c0*/  IMAD.MOV.U32 R3, RZ, RZ, 0x1 ;  /* 0x00000001ff037424 */ /* 0x000fe400078e00ff */
[----:B------:R-:W-:-:S10]  /*52d0*/  IMAD.MOV.U32 R8, RZ, RZ, RZ ;  /* 0x000000ffff087224 */ /* 0x000fd400078e00ff */
[----:B------:R-:W-:Y:S05]  /*52e0*/  @!P0 BRA `(.L_x_102) ;  /* 0x0000000c00b08947 */ /* 0x000fea0003800000 */
[----:B------:R-:W0:Y:S01]  /*52f0*/  LDC R3, c[0x0][0x28c] ;  /* 0x0000a300ff037b82 */ /* 0x000e220000000800 */
[----:B------:R-:W-:Y:S01]  /*5300*/  ULDC UR21, c[0x0][0x658] ;  /* 0x0001960000157ab9 */ /* 0x000fe20000000800 */
[----:B------:R-:W-:Y:S01]  /*5310*/  UMOV UR4, 0xffffffff ;  /* 0xffffffff00047882 */ /* 0x000fe20000000000 */
[----:B------:R-:W-:Y:S01]  /*5320*/  BSSY B0, `(.L_x_102) ;  /* 0x00000e8000007945 */ /* 0x000fe20003800000 */
[----:B------:R-:W-:Y:S01]  /*5330*/  USHF.L.U32 UR4, UR4, UR21, URZ ;  /* 0x0000001504047299 */ /* 0x000fe2000800063f */
[----:B------:R-:W-:Y:S01]  /*5340*/  IMAD.MOV.U32 R10, RZ, RZ, 0x1 ;  /* 0x00000001ff0a7424 */ /* 0x000fe200078e00ff */
[----:B------:R-:W-:Y:S01]  /*5350*/  LOP3.LUT R13, R18, 0x2, RZ, 0xfc, !PT ;  /* 0x00000002120d7812 */ /* 0x000fe200078efcff */
[----:B------:R-:W-:Y:S01]  /*5360*/  IMAD.MOV.U32 R8, RZ, RZ, RZ ;  /* 0x000000ffff087224 */ /* 0x000fe200078e00ff */
[----:B------:R-:W1:Y:S01]  /*5370*/  S2UR UR6, SR_CgaCtaId ;  /* 0x00000000000679c3 */ /* 0x000e620000008800 */
[----:B------:R-:W-:Y:S01]  /*5380*/  ULDC UR13, c[0x0][0x600] ;  /* 0x00018000000d7ab9 */ /* 0x000fe20000000800 */
[----:B------:R-:W-:Y:S01]  /*5390*/  UMOV UR5, 0x1 ;  /* 0x0000000100057882 */ /* 0x000fe20000000000 */
[----:B------:R-:W-:-:S02]  /*53a0*/  UIADD3 UR13, UR13, -0x1, URZ ;  /* 0xffffffff0d0d7890 */ /* 0x000fc4000fffe03f */
[----:B------:R-:W-:Y:S02]  /*53b0*/  USHF.L.U32 UR21, UR5, UR21, URZ ;  /* 0x0000001505157299 */ /* 0x000fe4000800063f */
[----:B------:R-:W-:Y:S01]  /*53c0*/  ULOP3.LUT UR29, URZ, UR4, URZ, 0x33, !UPT ;  /* 0x000000043f1d7292 */ /* 0x000fe2000f8e333f */
[----:B------:R-:W-:Y:S01]  /*53d0*/  ULDC.64 UR14, c[0x0][0x198] ;  /* 0x00006600000e7ab9 */ /* 0x000fe20000000a00 */
[----:B0-----:R-:W-:-:S05]  /*53e0*/  VIADD R3, R3, 0x7f ;  /* 0x0000007f03037836 */ /* 0x001fca0000000000 */
[----:B------:R-:W-:Y:S01]  /*53f0*/  SHF.R.S32.HI R4, RZ, 0x1f, R3 ;  /* 0x0000001fff047819 */ /* 0x000fe20000011403 */
[----:B-1----:R-:W-:-:S03]  /*5400*/  IMAD.U32 R11, RZ, RZ, UR6 ;  /* 0x00000006ff0b7e24 */ /* 0x002fc6000f8e00ff */
[----:B------:R-:W-:Y:S01]  /*5410*/  LEA.HI R4, R4, R3, RZ, 0x7 ;  /* 0x0000000304047211 */ /* 0x000fe200078f38ff */
[----:B------:R-:W-:-:S03]  /*5420*/  IMAD.MOV.U32 R3, RZ, RZ, 0x1 ;  /* 0x00000001ff037424 */ /* 0x000fc600078e00ff */
[----:B------:R-:W-:-:S05]  /*5430*/  SHF.R.S32.HI R9, RZ, 0x7, R4 ;  /* 0x00000007ff097819 */ /* 0x000fca0000011404 */
[----:B------:R-:W-:-:S07]  /*5440*/  VIADD R12, R9, 0x1 ;  /* 0x00000001090c7836 */ /* 0x000fce0000000000 */
.L_x_113:
[----:B------:R-:W-:-:S03]  /*5450*/  UMOV UR4, 0xffffffff ;  /* 0xffffffff00047882 */ /* 0x000fc60000000000 */
[----:B------:R-:W-:Y:S05]  /*5460*/  BRA.DIV UR4, `(.L_x_103) ;  /* 0x0000000e04f07947 */ /* 0x000fea000b800000 */
[----:B------:R-:W-:-:S13]  /*5470*/  ELECT P6, URZ, PT ;  /* 0x00000000003f782f */ /* 0x000fda00038c0000 */
.L_x_122:
[----:B------:R-:W0:Y:S01]  /*5480*/  LDC R4, c[0x0][0x28c] ;  /* 0x0000a300ff047b82 */ /* 0x000e220000000800 */
[----:B------:R-:W-:Y:S01]  /*5490*/  BSSY B1, `(.L_x_104) ;  /* 0x000005d000017945 */ /* 0x000fe20003800000 */
[----:B0-----:R-:W-:-:S13]  /*54a0*/  ISETP.LT.OR P6, PT, R4, 0x1, !P6 ;  /* 0x000000010400780c */ /* 0x001fda00077c1670 */
[----:B------:R-:W-:Y:S05]  /*54b0*/  @P6 BRA `(.L_x_105) ;  /* 0x0000000400686947 */ /* 0x000fea0003800000 */
[----:B------:R-:W-:Y:S02]  /*54c0*/  IMAD R20, R20, 0x2, R11 ;  /* 0x0000000214147824 */ /* 0x000fe400078e020b */
[----:B------:R-:W-:Y:S02]  /*54d0*/  IMAD.SHL.U32 R19, R19, 0x40, RZ ;  /* 0x0000004013137824 */ /* 0x000fe400078e00ff */
[----:B------:R-:W-:Y:S02]  /*54e0*/  IMAD.MOV.U32 R22, RZ, RZ, RZ ;  /* 0x000000ffff167224 */ /* 0x000fe400078e00ff */
[----:B------:R-:W-:Y:S02]  /*54f0*/  IMAD.MOV.U32 R4, RZ, RZ, R12 ;  /* 0x000000ffff047224 */ /* 0x000fe400078e000c */
[----:B------:R-:W-:Y:S02]  /*5500*/  IMAD.MOV.U32 R5, RZ, RZ, R3 ;  /* 0x000000ffff057224 */ /* 0x000fe400078e0003 */
[----:B------:R-:W-:-:S02]  /*5510*/  IMAD.MOV.U32 R14, RZ, RZ, R8 ;  /* 0x000000ffff0e7224 */ /* 0x000fc400078e0008 */
[----:B------:R-:W-:-:S07]  /*5520*/  IMAD.SHL.U32 R21, R20, 0x40, RZ ;  /* 0x0000004014157824 */ /* 0x000fce00078e00ff */
.L_x_108:
[----:B------:R-:W0:Y:S01]  /*5530*/  S2UR UR4, SR_CgaCtaId ;  /* 0x00000000000479c3 */ /* 0x000e220000008800 */
[----:B------:R-:W-:Y:S02]  /*5540*/  MOV R20, 0x400 ;  /* 0x0000040000147802 */ /* 0x000fe40000000f00 */
[----:B------:R-:W-:Y:S02]  /*5550*/  SHF.L.U32 R7, R5, 0x1f, RZ ;  /* 0x0000001f05077819 */ /* 0x000fe400000006ff */
[----:B------:R-:W-:-:S13]  /*5560*/  ISETP.NE.AND P1, PT, R0, RZ, PT ;  /* 0x000000ff0000720c */ /* 0x000fda0003f25270 */
[----:B------:R-:W1:Y:S01]  /*5570*/  @!P1 LDC R15, c[0x0][0x500] ;  /* 0x00014000ff0f9b82 */ /* 0x000e620000000800 */
[----:B0-----:R-:W-:-:S05]  /*5580*/  IMAD.U32 R11, RZ, RZ, UR4 ;  /* 0x00000004ff0b7e24 */ /* 0x001fca000f8e00ff */
[----:B------:R-:W-:-:S05]  /*5590*/  LEA R23, R11, R20, 0x18 ;  /* 0x000000140b177211 */ /* 0x000fca00078ec0ff */
[----:B------:R-:W-:-:S04]  /*55a0*/  IMAD R20, R14, 0x8, R23 ;  /* 0x000000080e147824 */ /* 0x000fc800078e0217 */
[----:B------:R-:W0:Y:S02]  /*55b0*/  SYNCS.PHASECHK.TRANS64.TRYWAIT P0, [R20+URZ+0x10], R7 ;  /* 0x00001007140075a7 */ /* 0x000e24000800017f */
[----:B01----:R-:W-:Y:S05]  /*55c0*/  @!P0 BRA `(.L_x_106) ;  /* 0x0000000c00b88947 */ /* 0x003fea0003800000 */
.L_x_123:
[----:B0-----:R-:W-:Y:S01]  /*55d0*/  PRMT R7, R13, 0x9910, RZ ;  /* 0x000099100d077816 */ /* 0x001fe200000000ff */
[----:B------:R0:W-:Y:S03]  /*55e0*/  @!P1 SYNCS.ARRIVE.TRANS64 RZ, [R20+URZ], R15 ;  /* 0x0000000f14ff99a7 */ /* 0x0001e6000800003f */
[----:B------:R-:W-:-:S13]  /*55f0*/  ISETP.NE.AND P0, PT, R7, 0x2, PT ;  /* 0x000000020700780c */ /* 0x000fda0003f05270 */
[----:B0-----:R-:W-:Y:S05]  /*5600*/  @P0 BRA `(.L_x_107) ;  /* 0x0000000000040947 */ /* 0x001fea0003800000 */
[----:B------:R-:W-:Y:S01]  /*5610*/  BPT.TRAP 0x1 ;  /* 0x000000040000795c */ /* 0x000fe20000300000 */
.L_x_107:
[----:B------:R-:W-:Y:S01]  /*5620*/  IMAD R7, R14, 0x8, R11 ;  /* 0x000000080e077824 */ /* 0x000fe200078e020b */
[----:B------:R-:W-:Y:S01]  /*5630*/  R2UR UR10, R22 ;  /* 0x00000000160a72ca */ /* 0x000fe200000e0000 */
[----:B------:R-:W-:Y:S01]  /*5640*/  UIADD3 UR22, UP0, UR14, 0xf0, URZ ;  /* 0x000000f00e167890 */ /* 0x000fe2000ff1e03f */
[----:B------:R-:W-:Y:S01]  /*5650*/  R2UR UR9, R20 ;  /* 0x00000000140972ca */ /* 0x000fe200000e0000 */
[----:B------:R-:W-:Y:S01]  /*5660*/  IMAD.SHL.U32 R7, R7, 0x800, RZ ;  /* 0x0000080007077824 */ /* 0x000fe200078e00ff */
[----:B------:R-:W-:Y:S01]  /*5670*/  R2UR UR11, R21 ;  /* 0x00000000150b72ca */ /* 0x000fe200000e0000 */
[----:B------:R-:W-:Y:S01]  /*5680*/  UIADD3.X UR23, URZ, UR15, URZ, UP0, !UPT ;  /* 0x0000000f3f177290 */ /* 0x000fe200087fe43f */
[----:B------:R-:W-:Y:S01]  /*5690*/  R2UR UR12, R6 ;  /* 0x00000000060c72ca */ /* 0x000fe200000e0000 */
[--C-:B------:R-:W-:Y:S01]  /*56a0*/  IMAD R7, R7, 0x4, R23.reuse ;  /* 0x0000000407077824 */ /* 0x100fe200078e0217 */
[----:B------:R-:W-:Y:S01]  /*56b0*/  R2UR UR35, R19 ;  /* 0x00000000132372ca */ /* 0x000fe200000e0000 */
[----:B------:R-:W-:Y:S01]  /*56c0*/  IMAD R23, R14, 0x8000, R23 ;  /* 0x000080000e177824 */ /* 0x000fe200078e0217 */
[----:B------:R-:W-:Y:S01]  /*56d0*/  UIADD3 UR4, UP1, UR14, 0x1f0, URZ ;  /* 0x000001f00e047890 */ /* 0x000fe2000ff3e03f */
[----:B------:R-:W-:Y:S01]  /*56e0*/  VIADD R4, R4, 0xffffffff ;  /* 0xffffffff04047836 */ /* 0x000fe20000000000 */
[----:B------:R-:W-:Y:S01]  /*56f0*/  R2UR UR40, R7 ;  /* 0x00000000072872ca */ /* 0x000fe200000e0000 */
[----:B------:R-:W-:Y:S01]  /*5700*/  UIADD3 UR58, UR10, 0x20, URZ ;  /* 0x000000200a3a7890 */ /* 0x000fe2000fffe03f */
[----:B------:R-:W-:Y:S01]  /*5710*/  R2UR UR18, R23 ;  /* 0x00000000171272ca */ /* 0x000fe200000e0000 */
[----:B------:R-:W-:Y:S01]  /*5720*/  UIADD3 UR50, UR10, 0x40, URZ ;  /* 0x000000400a327890 */ /* 0x000fe2000fffe03f */
[----:B------:R-:W-:Y:S01]  /*5730*/  ISETP.GT.AND P1, PT, R4, 0x1, PT ;  /* 0x000000010400780c */ /* 0x000fe20003f24270 */
[----:B------:R-:W-:Y:S01]  /*5740*/  UIADD3 UR42, UR10, 0x60, URZ ;  /* 0x000000600a2a7890 */ /* 0x000fe2000fffe03f */
[----:B------:R-:W-:Y:S01]  /*5750*/  VIADD R14, R14, 0x1 ;  /* 0x000000010e0e7836 */ /* 0x000fe20000000000 */
[----:B------:R-:W-:Y:S01]  /*5760*/  UMOV UR30, 0x30000 ;  /* 0x00030000001e7882 */ /* 0x000fe20000000000 */
[----:B------:R-:W-:Y:S01]  /*5770*/  UMOV UR6, 0x0 ;  /* 0x0000000000067882 */ /* 0x000fe20000000000 */
[----:B------:R-:W-:Y:S01]  /*5780*/  UMOV UR7, 0x10000000 ;  /* 0x1000000000077882 */ /* 0x000fe20000000000 */
[----:B------:R-:W-:Y:S01]  /*5790*/  UIADD3.X UR5, URZ, UR15, URZ, UP1, !UPT ;  /* 0x0000000f3f057290 */ /* 0x000fe20008ffe43f */
[----:B------:R-:W-:Y:S01]  /*57a0*/  ISETP.NE.AND P0, PT, R14, 0x2, PT ;  /* 0x000000020e00780c */ /* 0x000fe20003f05270 */
[----:B------:R-:W-:Y:S01]  /*57b0*/  UMOV UR57, UR9 ;  /* 0x0000000900397c82 */ /* 0x000fe20008000000 */
[----:B------:R-:W-:Y:S01]  /*57c0*/  UIADD3 UR8, UR40, 0x100, URZ ;  /* 0x0000010028087890 */ /* 0x000fe2000fffe03f */
[----:B------:R-:W-:Y:S01]  /*57d0*/  VIADD R22, R22, 0x80 ;  /* 0x0000008016167836 */ /* 0x000fe20000000000 */
[----:B------:R-:W-:Y:S01]  /*57e0*/  UIADD3 UR56, UR40, 0x4100, URZ ;  /* 0x0000410028387890 */ /* 0x000fe2000fffe03f */
[----:B------:R-:W-:Y:S01]  /*57f0*/  SEL R20, RZ, 0x1, P0 ;  /* 0x00000001ff147807 */ /* 0x000fe20000000000 */
[----:B------:R-:W-:Y:S01]  /*5800*/  UIADD3 UR48, UR40, 0x8100, URZ ;  /* 0x0000810028307890 */ /* 0x000fe2000fffe03f */
[----:B------:R-:W-:Y:S01]  /*5810*/  SEL R14, R14, RZ, P0 ;  /* 0x000000ff0e0e7207 */ /* 0x000fe20000000000 */
[----:B------:R-:W-:Y:S01]  /*5820*/  UIADD3 UR40, UR40, 0xc100, URZ ;  /* 0x0000c10028287890 */ /* 0x000fe2000fffe03f */
[----:B------:R-:W-:Y:S01]  /*5830*/  LOP3.LUT R5, R5, R20, RZ, 0x3c, !PT ;  /* 0x0000001405057212 */ /* 0x000fe200078e3cff */
[----:B------:R-:W-:Y:S01]  /*5840*/  UIADD3 UR32, UR18, 0x20100, URZ ;  /* 0x0002010012207890 */ /* 0x000fe2000fffe03f */
[----:B------:R0:W-:Y:S01]  /*5850*/  UTMALDG.3D.MULTICAST [UR8], [UR22], UR30, desc[UR6] ;  /* 0x00000608160073b4 */ /* 0x0001e2000801181e */
[----:B------:R-:W-:-:S02]  /*5860*/  UIADD3 UR24, UR18, 0x22100, URZ ;  /* 0x0002210012187890 */ /* 0x000fc4000fffe03f */
[----:B------:R-:W-:Y:S01]  /*5870*/  UIADD3 UR16, UR18, 0x24100, URZ ;  /* 0x0002410012107890 */ /* 0x000fe2000fffe03f */
[----:B------:R-:W-:Y:S01]  /*5880*/  UMOV UR59, UR11 ;  /* 0x0000000b003b7c82 */ /* 0x000fe20008000000 */
[----:B------:R-:W-:Y:S01]  /*5890*/  UMOV UR60, UR12 ;  /* 0x0000000c003c7c82 */ /* 0x000fe20008000000 */
[----:B------:R-:W-:Y:S01]  /*58a0*/  UMOV UR49, UR9 ;  /* 0x0000000900317c82 */ /* 0x000fe20008000000 */
[----:B------:R-:W-:Y:S01]  /*58b0*/  UMOV UR51, UR11 ;  /* 0x0000000b00337c82 */ /* 0x000fe20008000000 */
[----:B------:R-:W-:Y:S01]  /*58c0*/  UMOV UR52, UR12 ;  /* 0x0000000c00347c82 */ /* 0x000fe20008000000 */
[----:B------:R-:W-:Y:S01]  /*58d0*/  UMOV UR41, UR9 ;  /* 0x0000000900297c82 */ /* 0x000fe20008000000 */
[----:B------:R-:W-:Y:S01]  /*58e0*/  UMOV UR44, UR12 ;  /* 0x0000000c002c7c82 */ /* 0x000fe20008000000 */
[----:B------:R-:W-:Y:S01]  /*58f0*/  UMOV UR43, UR11 ;  /* 0x0000000b002b7c82 */ /* 0x000fe20008000000 */
[----:B------:R1:W-:Y:S01]  /*5900*/  UTMALDG.3D.MULTICAST [UR56], [UR22], UR30, desc[UR6] ;  /* 0x00000638160073b4 */ /* 0x0003e2000801181e */
        /* <DEDUP_REMOVED lines=11> */
[----:B0-----:R-:W-:Y:S01]  /*59c0*/  UIADD3 UR8, UR18, 0x26100, URZ ;  /* 0x0002610012087890 */ /* 0x001fe2000fffe03f */
[----:B------:R-:W-:Y:S01]  /*59d0*/  UMOV UR11, UR35 ;  /* 0x00000023000b7c82 */ /* 0x000fe20008000000 */
[----:B------:R1:W-:Y:S01]  /*59e0*/  UTMALDG.3D.MULTICAST [UR40], [UR22], UR30, desc[UR6] ;  /* 0x00000628160073b4 */ /* 0x0003e2000801181e */
[----:B------:R-:W-:Y:S01]  /*59f0*/  UMOV UR18, UR50 ;  /* 0x0000003200127c82 */ /* 0x000fe20008000000 */
[----:B------:R-:W-:Y:S01]  /*5a00*/  UMOV UR10, UR42 ;  /* 0x0000002a000a7c82 */ /* 0x000fe20008000000 */
[----:B------:R1:W-:Y:S01]  /*5a10*/  UTMALDG.3D [UR32], [UR4], desc[UR6] ;  /* 0x00000620040075b4 */ /* 0x0003e20008011000 */
[----:B------:R1:W-:Y:S01]  /*5a20*/  UTMALDG.3D [UR24], [UR4], desc[UR6] ;  /* 0x00000618040075b4 */ /* 0x0003e20008011000 */
[----:B------:R1:W-:Y:S02]  /*5a30*/  UTMALDG.3D [UR16], [UR4], desc[UR6] ;  /* 0x00000610040075b4 */ /* 0x0003e40008011000 */
[----:B------:R1:W-:Y:S02]  /*5a40*/  UTMALDG.3D [UR8], [UR4], desc[UR6] ;  /* 0x00000608040075b4 */ /* 0x0003e40008011000 */
[----:B-1----:R-:W-:Y:S05]  /*5a50*/  @P1 BRA `(.L_x_108) ;  /* 0xfffffff800b41947 */ /* 0x002fea000383ffff */
.L_x_105:
[----:B------:R-:W-:Y:S05]  /*5a60*/  BSYNC B1 ;  /* 0x0000000000017941 */ /* 0x000fea0003800000 */
.L_x_104:
[----:B------:R-:W-:Y:S01]  /*5a70*/  LOP3.LUT P1, RZ, R10, 0xff, RZ, 0xc0, !PT ;  /* 0x000000ff0aff7812 */ /* 0x000fe2000782c0ff */
[----:B------:R-:W-:Y:S01]  /*5a80*/  IMAD.IADD R8, R9, 0x1, R8 ;  /* 0x0000000109087824 */ /* 0x000fe200078e0208 */
[----:B------:R-:W-:Y:S01]  /*5a90*/  IADD3 R16, P2, R16, UR38, RZ ;  /* 0x0000002610107c10 */ /* 0x000fe2000ff5e0ff */
[----:B------:R-:W-:Y:S01]  /*5aa0*/  ULDC.64 UR4, c[0x0][0x650] ;  /* 0x0001940000047ab9 */ /* 0x000fe20000000a00 */
[----:B------:R-:W-:Y:S01]  /*5ab0*/  BSSY B1, `(.L_x_109) ;  /* 0x000006c000017945 */ /* 0x000fe20003800000 */
[----:B------:R-:W-:Y:S01]  /*5ac0*/  IMAD.MOV.U32 R20, RZ, RZ, -0x1 ;  /* 0xffffffffff147424 */ /* 0x000fe200078e00ff */
[----:B------:R-:W-:Y:S01]  /*5ad0*/  SHF.R.U32.HI R4, RZ, 0x1, R8 ;  /* 0x00000001ff047819 */ /* 0x000fe20000011608 */
[----:B------:R-:W-:Y:S01]  /*5ae0*/  IMAD.MOV.U32 R19, RZ, RZ, -0x1 ;  /* 0xffffffffff137424 */ /* 0x000fe200078e00ff */
[----:B------:R-:W-:Y:S02]  /*5af0*/  ISETP.GT.U32.AND P0, PT, R8, 0x1, PT ;  /* 0x000000010800780c */ /* 0x000fe40003f04070 */
[----:B------:R-:W-:-:S02]  /*5b00*/  LOP3.LUT R4, R4, 0x1, RZ, 0xc0, !PT ;  /* 0x0000000104047812 */ /* 0x000fc400078ec0ff */
[----:B------:R-:W-:Y:S01]  /*5b10*/  ISETP.LT.U32.AND P0, PT, R9, 0x2, P0 ;  /* 0x000000020900780c */ /* 0x000fe20000701070 */
[----:B------:R-:W0:Y:S01]  /*5b20*/  @P1 S2R R11, SR_CgaCtaId ;  /* 0x00000000000b1919 */ /* 0x000e220000008800 */
[----:B------:R-:W-:Y:S02]  /*5b30*/  @P1 MOV R6, 0x400 ;  /* 0x0000040000061802 */ /* 0x000fe40000000f00 */
[----:B------:R-:W-:Y:S02]  /*5b40*/  IADD3.X R17, R17, UR37, RZ, P2, !PT ;  /* 0x0000002511117c10 */ /* 0x000fe400097fe4ff */
[----:B------:R-:W-:Y:S02]  /*5b50*/  ISETP.GE.U32.AND P2, PT, R16, UR4, PT ;  /* 0x0000000410007c0c */ /* 0x000fe4000bf46070 */
[----:B------:R-:W-:Y:S02]  /*5b60*/  LOP3.LUT R8, R8, 0x1, RZ, 0xc0, !PT ;  /* 0x0000000108087812 */ /* 0x000fe400078ec0ff */
[----:B------:R-:W-:-:S02]  /*5b70*/  PRMT R10, RZ, 0x7610, R10 ;  /* 0x00007610ff0a7816 */ /* 0x000fc4000000000a */
[----:B0-----:R-:W-:-:S04]  /*5b80*/  @P1 LEA R6, R11, R6, 0x18 ;  /* 0x000000060b061211 */ /* 0x001fc800078ec0ff */
[----:B------:R0:W-:Y:S01]  /*5b90*/  @P1 SYNCS.ARRIVE.TRANS64.A1T0 RZ, [R6+URZ+0x38], RZ ;  /* 0x000038ff06ff19a7 */ /* 0x0001e2000810003f */
[----:B------:R-:W-:Y:S02]  /*5ba0*/  ISETP.NE.U32.AND P1, PT, R4, 0x1, PT ;  /* 0x000000010400780c */ /* 0x000fe40003f25070 */
[----:B------:R-:W-:Y:S02]  /*5bb0*/  SEL R4, RZ, 0x1, !P0 ;  /* 0x00000001ff047807 */ /* 0x000fe40004000000 */
[----:B------:R-:W-:Y:S02]  /*5bc0*/  ISETP.GE.U32.AND.EX P0, PT, R17, UR5, PT, P2 ;  /* 0x0000000511007c0c */ /* 0x000fe4000bf06120 */
[----:B------:R-:W-:Y:S01]  /*5bd0*/  ISETP.GT.U32.AND P1, PT, R9, 0x1, !P1 ;  /* 0x000000010900780c */ /* 0x000fe20004f24070 */
[----:B0-----:R-:W-:-:S03]  /*5be0*/  IMAD.MOV.U32 R6, RZ, RZ, -0x1 ;  /* 0xffffffffff067424 */ /* 0x001fc600078e00ff */
[----:B------:R-:W-:-:S04]  /*5bf0*/  SEL R5, RZ, 0x1, !P1 ;  /* 0x00000001ff057807 */ /* 0x000fc80004800000 */
[--C-:B------:R-:W-:Y:S02]  /*5c00*/  LOP3.LUT R3, R5, R3, R4.reuse, 0x96, !PT ;  /* 0x0000000305037212 */ /* 0x100fe400078e9604 */
[----:B------:R-:W-:Y:S01]  /*5c10*/  PRMT R4, RZ, 0x7610, R4 ;  /* 0x00007610ff047816 */ /* 0x000fe20000000004 */
[----:B------:R-:W-:Y:S06]  /*5c20*/  @P0 BRA `(.L_x_110) ;  /* 0x0000000400500947 */ /* 0x000fec0003800000 */
[----:B------:R-:W0:Y:S01]  /*5c30*/  S2R R19, SR_CTAID.X ;  /* 0x0000000000137919 */ /* 0x000e220000002500 */
[----:B------:R-:W-:Y:S01]  /*5c40*/  ULDC.64 UR4, c[0x0][0x628] ;  /* 0x00018a0000047ab9 */ /* 0x000fe20000000a00 */
[----:B------:R-:W1:Y:S01]  /*5c50*/  LDC R20, c[0x0][0x144] ;  /* 0x00005100ff147b82 */ /* 0x000e620000000800 */
[----:B------:R-:W-:Y:S01]  /*5c60*/  ISETP.NE.U32.AND P0, PT, RZ, UR4, PT ;  /* 0x00000004ff007c0c */ /* 0x000fe2000bf05070 */
[----:B------:R-:W2:Y:S01]  /*5c70*/  S2R R14, SR_CTAID.Y ;  /* 0x00000000000e7919 */ /* 0x000ea20000002600 */
[----:B------:R-:W-:Y:S01]  /*5c80*/  ULDC UR7, c[0x0][0x630] ;  /* 0x00018c0000077ab9 */ /* 0x000fe20000000800 */
[----:B------:R-:W-:Y:S01]  /*5c90*/  ULDC UR8, c[0x0][0x150] ;  /* 0x0000540000087ab9 */ /* 0x000fe20000000800 */
[----:B------:R-:W-:Y:S01]  /*5ca0*/  ISETP.NE.AND.EX P0, PT, RZ, UR5, PT, P0 ;  /* 0x00000005ff007c0c */ /* 0x000fe2000bf05300 */
[----:B------:R-:W-:Y:S02]  /*5cb0*/  IMAD.MOV.U32 R4, RZ, RZ, R16 ;  /* 0x000000ffff047224 */ /* 0x000fe400078e0010 */
[----:B------:R-:W-:Y:S01]  /*5cc0*/  IMAD.MOV.U32 R5, RZ, RZ, R17 ;  /* 0x000000ffff057224 */ /* 0x000fe200078e0011 */
[----:B0-----:R-:W-:-:S09]  /*5cd0*/  I2FP.F32.U32 R21, R19 ;  /* 0x0000001300157245 */ /* 0x001fd20000201000 */
[----:B------:R-:W-:Y:S05]  /*5ce0*/  @!P0 BRA `(.L_x_111) ;  /* 0x0000000000288947 */ /* 0x000fea0003800000 */
[----:B------:R-:W-:Y:S02]  /*5cf0*/  ULDC UR6, c[0x0][0x634] ;  /* 0x00018d0000067ab9 */ /* 0x000fe40000000800 */
[----:B------:R-:W-:-:S05]  /*5d00*/  IADD3 R5, P0, R16, UR6, RZ ;  /* 0x0000000610057c10 */ /* 0x000fca000ff1e0ff */
[----:B------:R-:W-:-:S04]  /*5d10*/  IMAD.X R15, RZ, RZ, R17, P0 ;  /* 0x000000ffff0f7224 */ /* 0x000fc800000e0611 */
[----:B------:R-:W-:-:S04]  /*5d20*/  IMAD.WIDE.U32 R6, R15, UR4, RZ ;  /* 0x000000040f067c25 */ /* 0x000fc8000f8e00ff */
[----:B------:R-:W-:-:S04]  /*5d30*/  IMAD.WIDE.U32 R6, P0, R5, UR5, R6 ;  /* 0x0000000505067c25 */ /* 0x000fc8000f800006 */
[----:B------:R-:W-:-:S04]  /*5d40*/  IMAD.WIDE.U32 R4, R5, UR4, RZ ;  /* 0x0000000405047c25 */ /* 0x000fc8000f8e00ff */
[----:B------:R-:W-:Y:S01]  /*5d50*/  IMAD.MOV.U32 R4, RZ, RZ, R7 ;  /* 0x000000ffff047224 */ /* 0x000fe200078e0007 */
[----:B------:R-:W-:Y:S01]  /*5d60*/  IADD3 RZ, P1, R5, R6, RZ ;  /* 0x0000000605ff7210 */ /* 0x000fe20007f3e0ff */
[----:B------:R-:W-:-:S04]  /*5d70*/  IMAD.X R5, RZ, RZ, RZ, P0 ;  /* 0x000000ffff057224 */ /* 0x000fc800000e06ff */
[----:B------:R-:W-:-:S08]  /*5d80*/  IMAD.WIDE.U32.X R4, R15, UR5, R4, P1 ;  /* 0x000000050f047c25 */ /* 0x000fd000088e0404 */
.L_x_111:
[----:B------:R-:W-:Y:S01]  /*5d90*/  FMUL R21, R21, UR8 ;  /* 0x0000000815157c20 */ /* 0x000fe20008400000 */
[--C-:B------:R-:W-:Y:S01]  /*5da0*/  SHF.R.U64 R15, R4, UR7, R5.reuse ;  /* 0x00000007040f7c19 */ /* 0x100fe20008001205 */
[----:B------:R-:W-:Y:S01]  /*5db0*/  ULDC.64 UR4, c[0x0][0x620] ;  /* 0x0001880000047ab9 */ /* 0x000fe20000000a00 */
[----:B------:R-:W-:Y:S01]  /*5dc0*/  SHF.R.U32.HI R4, RZ, UR7, R5 ;  /* 0x00000007ff047c19 */ /* 0x000fe20008011605 */
[----:B------:R-:W-:Y:S01]  /*5dd0*/  ULDC.64 UR6, c[0x0][0x640] ;  /* 0x0001900000067ab9 */ /* 0x000fe20000000a00 */
[----:B------:R-:W-:Y:S01]  /*5de0*/  IADD3 R5, P0, RZ, -R15, RZ ;  /* 0x8000000fff057210 */ /* 0x000fe20007f1e0ff */
[----:B------:R-:W0:Y:S04]  /*5df0*/  F2I.U32.TRUNC.NTZ R21, R21 ;  /* 0x0000001500157305 */ /* 0x000e28000020f000 */
[----:B------:R-:W-:Y:S01]  /*5e00*/  IMAD.X R4, RZ, RZ, ~R4, P0 ;  /* 0x000000ffff047224 */ /* 0x000fe200000e0e04 */
[----:B------:R-:W-:-:S03]  /*5e10*/  ISETP.NE.U32.AND P0, PT, RZ, UR6, PT ;  /* 0x00000006ff007c0c */ /* 0x000fc6000bf05070 */
[----:B------:R-:W-:Y:S01]  /*5e20*/  IMAD R4, R4, UR4, RZ ;  /* 0x0000000404047c24 */ /* 0x000fe2000f8e02ff */
[----:B------:R-:W-:-:S03]  /*5e30*/  ISETP.NE.AND.EX P0, PT, RZ, UR7, PT, P0 ;  /* 0x00000007ff007c0c */ /* 0x000fc6000bf05300 */
[C---:B------:R-:W-:Y:S01]  /*5e40*/  IMAD R7, R5.reuse, UR5, R4 ;  /* 0x0000000505077c24 */ /* 0x040fe2000f8e0204 */
[----:B------:R-:W-:Y:S01]  /*5e50*/  ULDC UR5, c[0x0][0x154] ;  /* 0x0000550000057ab9 */ /* 0x000fe20000000800 */
[----:B------:R-:W-:Y:S01]  /*5e60*/  IMAD.WIDE.U32 R4, R5, UR4, R16 ;  /* 0x0000000405047c25 */ /* 0x000fe2000f8e0010 */
[----:B------:R-:W-:-:S03]  /*5e70*/  ULDC UR4, c[0x0][0x618] ;  /* 0x0001860000047ab9 */ /* 0x000fc60000000800 */
[----:B0-----:R-:W-:Y:S02]  /*5e80*/  IMAD.MOV R6, RZ, RZ, -R21 ;  /* 0x000000ffff067224 */ /* 0x001fe400078e0a15 */
[----:B------:R-:W0:Y:S01]  /*5e90*/  LDC R21, c[0x0][0x148] ;  /* 0x00005200ff157b82 */ /* 0x000e220000000800 */
[----:B------:R-:W-:Y:S02]  /*5ea0*/  IMAD.IADD R5, R5, 0x1, R7 ;  /* 0x0000000105057824 */ /* 0x000fe400078e0207 */
[----:B-1----:R-:W-:Y:S01]  /*5eb0*/  IMAD R19, R20, R6, R19 ;  /* 0x0000000614137224 */ /* 0x002fe200078e0213 */
[----:B--2---:R-:W-:Y:S02]  /*5ec0*/  I2FP.F32.U32 R6, R14 ;  /* 0x0000000e00067245 */ /* 0x004fe40000201000 */
[--C-:B------:R-:W-:Y:S02]  /*5ed0*/  SHF.R.U64 R20, R4, UR4, R5.reuse ;  /* 0x0000000404147c19 */ /* 0x100fe40008001205 */
[----:B------:R-:W-:Y:S01]  /*5ee0*/  SHF.R.U32.HI R5, RZ, UR4, R5 ;  /* 0x00000004ff057c19 */ /* 0x000fe20008011605 */
[----:B------:R-:W-:Y:S01]  /*5ef0*/  FMUL R6, R6, UR5 ;  /* 0x0000000506067c20 */ /* 0x000fe20008400000 */
[----:B------:R-:W-:-:S02]  /*5f00*/  ULDC UR4, c[0x0][0x608] ;  /* 0x0001820000047ab9 */ /* 0x000fc40000000800 */
[--C-:B------:R-:W-:Y:S01]  /*5f10*/  SHF.R.U64 R23, R20, UR4, R5.reuse ;  /* 0x0000000414177c19 */ /* 0x100fe20008001205 */
[----:B------:R1:W2:Y:S01]  /*5f20*/  F2I.U32.TRUNC.NTZ R24, R6 ;  /* 0x0000000600187305 */ /* 0x0002a2000020f000 */
[----:B------:R-:W-:Y:S01]  /*5f30*/  SHF.R.U32.HI R4, RZ, UR4, R5 ;  /* 0x00000004ff047c19 */ /* 0x000fe20008011605 */
[----:B------:R-:W-:-:S03]  /*5f40*/  ULDC UR4, c[0x0][0x658] ;  /* 0x0001960000047ab9 */ /* 0x000fc60000000800 */
[--C-:B------:R-:W-:Y:S02]  /*5f50*/  SHF.R.U64 R22, R23, UR4, R4.reuse ;  /* 0x0000000417167c19 */ /* 0x100fe40008001204 */
[----:B------:R-:W-:-:S03]  /*5f60*/  SHF.R.U32.HI R25, RZ, UR4, R4 ;  /* 0x00000004ff197c19 */ /* 0x000fc60008011604 */
[----:B------:R-:W-:Y:S02]  /*5f70*/  IMAD.MOV.U32 R4, RZ, RZ, R22 ;  /* 0x000000ffff047224 */ /* 0x000fe400078e0016 */
[----:B------:R-:W-:Y:S01]  /*5f80*/  IMAD.MOV.U32 R5, RZ, RZ, R25 ;  /* 0x000000ffff057224 */ /* 0x000fe200078e0019 */
[----:B-1----:R-:W-:Y:S06]  /*5f90*/  @!P0 BRA `(.L_x_112) ;  /* 0x0000000000288947 */ /* 0x002fec0003800000 */
        /* <DEDUP_REMOVED lines=10> */
.L_x_112:
[----:B------:R-:W-:Y:S01]  /*6040*/  ISETP.NE.AND P0, PT, R2, 0x1, PT ;  /* 0x000000010200780c */ /* 0x000fe20003f05270 */
[----:B------:R-:W-:Y:S01]  /*6050*/  ULDC UR4, c[0x0][0x648] ;  /* 0x0001920000047ab9 */ /* 0x000fe20000000800 */
[----:B------:R-:W-:Y:S01]  /*6060*/  LOP3.LUT R23, R23, UR29, RZ, 0xc0, !PT ;  /* 0x0000001d17177c12 */ /* 0x000fe2000f8ec0ff */
[----:B--2---:R-:W-:Y:S01]  /*6070*/  IMAD.MOV R24, RZ, RZ, -R24 ;  /* 0x000000ffff187224 */ /* 0x004fe200078e0a18 */
[----:B------:R-:W-:Y:S01]  /*6080*/  SHF.R.U64 R4, R4, UR4, R5 ;  /* 0x0000000404047c19 */ /* 0x000fe20008001205 */
[----:B------:R-:W-:Y:S01]  /*6090*/  ULDC UR4, c[0x0][0x638] ;  /* 0x00018e0000047ab9 */ /* 0x000fe20000000800 */
[----:B------:R-:W-:Y:S01]  /*60a0*/  LOP3.LUT R7, R20, UR13, RZ, 0xc0, !PT ;  /* 0x0000000d14077c12 */ /* 0x000fe2000f8ec0ff */
[----:B------:R-:W-:Y:S01]  /*60b0*/  ULDC UR5, c[0x0][0x610] ;  /* 0x0001840000057ab9 */ /* 0x000fe20000000800 */
[----:B------:R-:W-:Y:S02]  /*60c0*/  IMAD.MOV.U32 R6, RZ, RZ, R15 ;  /* 0x000000ffff067224 */ /* 0x000fe400078e000f */
[----:B------:R-:W-:-:S02]  /*60d0*/  IMAD.MOV R5, RZ, RZ, -R4 ;  /* 0x000000ffff057224 */ /* 0x000fc400078e0a04 */
[----:B------:R-:W-:Y:S02]  /*60e0*/  IMAD R4, R4, UR21, R23 ;  /* 0x0000001504047c24 */ /* 0x000fe4000f8e0217 */
[----:B0-----:R-:W-:Y:S02]  /*60f0*/  @P0 IMAD R19, R21, R24, R14 ;  /* 0x0000001815130224 */ /* 0x001fe400078e020e */
[----:B------:R-:W-:Y:S01]  /*6100*/  IMAD R22, R5, UR4, R22 ;  /* 0x0000000405167c24 */ /* 0x000fe2000f8e0216 */
[----:B------:R-:W-:Y:S01]  /*6110*/  ULDC UR4, c[0x0][0x600] ;  /* 0x0001800000047ab9 */ /* 0x000fe20000000800 */
[----:B------:R-:W-:Y:S02]  /*6120*/  IMAD R20, R4, UR5, R19 ;  /* 0x0000000504147c24 */ /* 0x000fe4000f8e0213 */
[----:B------:R-:W-:Y:S02]  /*6130*/  IMAD R5, R22, UR4, R7 ;  /* 0x0000000416057c24 */ /* 0x000fe4000f8e0207 */
[----:B------:R-:W-:-:S03]  /*6140*/  IMAD.MOV.U32 R4, RZ, RZ, 0x1 ;  /* 0x00000001ff047424 */ /* 0x000fc600078e00ff */
[----:B------:R-:W-:Y:S02]  /*6150*/  SEL R19, R5, R20, !P0 ;  /* 0x0000001405137207 */ /* 0x000fe40004000000 */
[----:B------:R-:W-:-:S07]  /*6160*/  SEL R20, R20, R5, !P0 ;  /* 0x0000000514147207 */ /* 0x000fce0004000000 */
.L_x_110:
[----:B------:R-:W-:Y:S05]  /*6170*/  BSYNC B1 ;  /* 0x0000000000017941 */ /* 0x000fea0003800000 */
.L_x_109:
[----:B------:R-:W-:-:S13]  /*6180*/  LOP3.LUT P0, RZ, R4, 0xff, RZ, 0xc0, !PT ;  /* 0x000000ff04ff7812 */ /* 0x000fda000780c0ff */
[----:B------:R-:W-:Y:S05]  /*6190*/  @P0 BRA `(.L_x_113) ;  /* 0xfffffff000ac0947 */ /* 0x000fea000383ffff */
[----:B------:R-:W-:Y:S05]  /*61a0*/  BSYNC B0 ;  /* 0x0000000000007941 */ /* 0x000fea0003800000 */
.L_x_102:
[----:B------:R-:W-:-:S03]  /*61b0*/  UMOV UR4, 0xffffffff ;  /* 0xffffffff00047882 */ /* 0x000fc60000000000 */
[----:B------:R-:W-:Y:S05]  /*61c0*/  BRA.DIV UR4, `(.L_x_114) ;  /* 0x0000000204cc7947 */ /* 0x000fea000b800000 */
[----:B------:R-:W-:-:S13]  /*61d0*/  ELECT P6, URZ, PT ;  /* 0x00000000003f782f */ /* 0x000fda00038c0000 */
.L_x_126:
[----:B------:R-:W-:Y:S04]  /*61e0*/  BSSY B0, `(.L_x_115) ;  /* 0x0000019000007945 */ /* 0x000fe80003800000 */
[----:B------:R-:W-:Y:S05]  /*61f0*/  @!P6 BRA `(.L_x_116) ;  /* 0x00000000005ce947 */ /* 0x000fea0003800000 */
[----:B------:R-:W-:-:S04]  /*6200*/  LOP3.LUT R18, R18, 0x2, RZ, 0xfc, !PT ;  /* 0x0000000212127812 */ /* 0x000fc800078efcff */
[----:B------:R-:W-:-:S13]  /*6210*/  ISETP.NE.AND P0, PT, R18, 0x3, PT ;  /* 0x000000031200780c */ /* 0x000fda0003f05270 */
[----:B------:R-:W-:Y:S05]  /*6220*/  @!P0 BRA `(.L_x_117) ;  /* 0x0000000000048947 */ /* 0x000fea0003800000 */
[----:B------:R-:W-:Y:S01]  /*6230*/  BPT.TRAP 0x1 ;  /* 0x000000040000795c */ /* 0x000fe20000300000 */
.L_x_117:
[----:B------:R-:W0:Y:S01]  /*6240*/  S2R R5, SR_CgaCtaId ;  /* 0x0000000000057919 */ /* 0x000e220000008800 */
[----:B------:R-:W-:Y:S02]  /*6250*/  MOV R0, 0x400 ;  /* 0x0000040000007802 */ /* 0x000fe40000000f00 */
[----:B------:R-:W-:Y:S02]  /*6260*/  SHF.L.U32 R2, R3, 0x1f, RZ ;  /* 0x0000001f03027819 */ /* 0x000fe400000006ff */
[----:B0-----:R-:W-:-:S05]  /*6270*/  LEA R5, R5, R0, 0x18 ;  /* 0x0000000005057211 */ /* 0x001fca00078ec0ff */
[----:B------:R-:W-:-:S04]  /*6280*/  VIADD R5, R5, 0x10 ;  /* 0x0000001005057836 */ /* 0x000fc80000000000 */
[C---:B------:R-:W-:Y:S02]  /*6290*/  IMAD R7, R8.reuse, 0x8, R5 ;  /* 0x0000000808077824 */ /* 0x040fe400078e0205 */
[----:B------:R-:W-:Y:S02]  /*62a0*/  VIADD R8, R8, 0x1 ;  /* 0x0000000108087836 */ /* 0x000fe40000000000 */
[----:B------:R-:W0:Y:S03]  /*62b0*/  SYNCS.PHASECHK.TRANS64.TRYWAIT P0, [R7+URZ], R2 ;  /* 0x00000002070075a7 */ /* 0x000e26000800017f */
[----:B------:R-:W-:-:S04]  /*62c0*/  ISETP.NE.AND P1, PT, R8, 0x2, PT ;  /* 0x000000020800780c */ /* 0x000fc80003f25270 */
[----:B------:R-:W-:Y:S02]  /*62d0*/  SEL R0, RZ, 0x1, P1 ;  /* 0x00000001ff007807 */ /* 0x000fe40000800000 */
[----:B------:R-:W-:Y:S02]  /*62e0*/  SEL R8, R8, RZ, P1 ;  /* 0x000000ff08087207 */ /* 0x000fe40000800000 */
[----:B------:R-:W-:Y:S01]  /*62f0*/  LOP3.LUT R0, R3, R0, RZ, 0x3c, !PT ;  /* 0x0000000003007212 */ /* 0x000fe200078e3cff */
[----:B0-----:R-:W-:Y:S06]  /*6300*/  @!P0 BRA `(.L_x_118) ;  /* 0x00000000009c8947 */ /* 0x001fec0003800000 */
.L_x_127:
[----:B------:R-:W-:Y:S01]  /*6310*/  IMAD R5, R8, 0x8, R5 ;  /* 0x0000000808057824 */ /* 0x000fe200078e0205 */
[----:B------:R-:W-:-:S07]  /*6320*/  SHF.L.U32 R0, R0, 0x1f, RZ ;  /* 0x0000001f00007819 */ /* 0x000fce00000006ff */
.L_x_119:
[----:B-1----:R1:W2:Y:S02]  /*6330*/  SYNCS.PHASECHK.TRANS64.TRYWAIT P0, [R5+URZ], R0 ;  /* 0x00000000050075a7 */ /* 0x0022a4000800017f */
[----:B--2---:R-:W-:Y:S05]  /*6340*/  @!P0 NANOSLEEP.SYNCS 0x989680 ;  /* 0x009896800000895d */ /* 0x004fea0003900000 */
[----:B------:R-:W2:Y:S02]  /*6350*/  @!P0 SYNCS.PHASECHK.TRANS64 P0, [R5+URZ], R0 ;  /* 0x00000000050085a7 */ /* 0x000ea4000800007f */
[----:B--2---:R-:W-:Y:S05]  /*6360*/  @!P0 BRA `(.L_x_119) ;  /* 0xfffffffc00f08947 */ /* 0x004fea000383ffff */
.L_x_116:
[----:B------:R-:W-:Y:S05]  /*6370*/  BSYNC B0 ;  /* 0x0000000000007941 */ /* 0x000fea0003800000 */
.L_x_115:
[----:B------:R-:W-:Y:S05]  /*6380*/  EXIT ;  /* 0x000000000000794d */ /* 0x000fea0003800000 */
.L_x_21:
[----:B-1----:R1:W2:Y:S02]  /*6390*/  SYNCS.PHASECHK.TRANS64.TRYWAIT P1, [R3+URZ], R0 ;  /* 0x00000000030075a7 */ /* 0x0022a4000802017f */
[----:B--2---:R-:W-:Y:S05]  /*63a0*/  @!P1 NANOSLEEP.SYNCS 0x989680 ;  /* 0x009896800000995d */ /* 0x004fea0003900000 */
[----:B------:R-:W2:Y:S02]  /*63b0*/  @!P1 SYNCS.PHASECHK.TRANS64 P1, [R3+URZ], R0 ;  /* 0x00000000030095a7 */ /* 0x000ea4000802007f */
[----:B--2---:R-:W-:Y:S05]  /*63c0*/  @!P1 BRA `(.L_x_21) ;  /* 0xfffffffc00f09947 */ /* 0x004fea000383ffff */
[----:B------:R-:W-:Y:S05]  /*63d0*/  BRA `(.L_x_20) ;  /* 0xffffffb000c87947 */ /* 0x000fea000383ffff */
.L_x_26:
[----:B-1----:R1:W2:Y:S02]  /*63e0*/  SYNCS.PHASECHK.TRANS64.TRYWAIT P1, [R5+URZ], R4 ;  /* 0x00000004050075a7 */ /* 0x0022a4000802017f */
[----:B--2---:R-:W-:Y:S05]  /*63f0*/  @!P1 NANOSLEEP.SYNCS 0x989680 ;  /* 0x009896800000995d */ /* 0x004fea0003900000 */
[----:B------:R-:W2:Y:S02]  /*6400*/  @!P1 SYNCS.PHASECHK.TRANS64 P1, [R5+URZ], R4 ;  /* 0x00000004050095a7 */ /* 0x000ea4000802007f */
[----:B--2---:R-:W-:Y:S05]  /*6410*/  @!P1 BRA `(.L_x_26) ;  /* 0xfffffffc00f09947 */ /* 0x004fea000383ffff */
[----:B------:R-:W-:Y:S05]  /*6420*/  BRA `(.L_x_25) ;  /* 0xffffffb800f07947 */ /* 0x000fea000383ffff */
.L_x_103:
[----:B------:R-:W-:Y:S01]  /*6430*/  BSSY B1, `(.L_x_120) ;  /* 0x0000006000017945 */ /* 0x000fe20003800000 */
[----:B------:R-:W-:-:S07]  /*6440*/  IMAD.MOV.U32 R15, RZ, RZ, -0x1 ;  /* 0xffffffffff0f7424 */ /* 0x000fce00078e00ff */
[----:B------:R-:W-:Y:S05]  /*6450*/  WARPSYNC.COLLECTIVE R15, `(.L_x_121) ;  /* 0x000000000f0c7348 */ /* 0x000fea0003c00000 */
[----:B------:R-:W-:Y:S02]  /*6460*/  ELECT P6, UR62, PT ;  /* 0x00000000003e782f */ /* 0x000fe400038c0000 */
[----:B------:R-:W-:Y:S01]  /*6470*/  MOV R14, UR62 ;  /* 0x0000003e000e7c02 */ /* 0x000fe20008000f00 */
[----:B------:R-:W-:Y:S10]  /*6480*/  ENDCOLLECTIVE ;  /* 0x000000000000791b */ /* 0x000ff40003800000 */
.L_x_121:
[----:B------:R-:W-:Y:S05]  /*6490*/  BSYNC B1 ;  /* 0x0000000000017941 */ /* 0x000fea0003800000 */
.L_x_120:
[----:B------:R-:W-:Y:S05]  /*64a0*/  BRA `(.L_x_122) ;  /* 0xffffffec00f47947 */ /* 0x000fea000383ffff */
.L_x_106:
[----:B0-----:R0:W1:Y:S02]  /*64b0*/  SYNCS.PHASECHK.TRANS64.TRYWAIT P0, [R20+URZ+0x10], R7 ;  /* 0x00001007140075a7 */ /* 0x001064000800017f */
[----:B-1----:R-:W-:Y:S05]  /*64c0*/  @!P0 NANOSLEEP.SYNCS 0x989680 ;  /* 0x009896800000895d */ /* 0x002fea0003900000 */
[----:B------:R-:W1:Y:S02]  /*64d0*/  @!P0 SYNCS.PHASECHK.TRANS64 P0, [R20+URZ+0x10], R7 ;  /* 0x00001007140085a7 */ /* 0x000e64000800007f */
[----:B-1----:R-:W-:Y:S05]  /*64e0*/  @!P0 BRA `(.L_x_106) ;  /* 0xfffffffc00f08947 */ /* 0x002fea000383ffff */
[----:B------:R-:W-:Y:S05]  /*64f0*/  BRA `(.L_x_123) ;  /* 0xfffffff000347947 */ /* 0x000fea000383ffff */
.L_x_114:
[----:B------:R-:W-:Y:S01]  /*6500*/  BSSY B0, `(.L_x_124) ;  /* 0x0000006000007945 */ /* 0x000fe20003800000 */
[----:B------:R-:W-:-:S07]  /*6510*/  IMAD.MOV.U32 R15, RZ, RZ, -0x1 ;  /* 0xffffffffff0f7424 */ /* 0x000fce00078e00ff */
[----:B------:R-:W-:Y:S05]  /*6520*/  WARPSYNC.COLLECTIVE R15, `(.L_x_125) ;  /* 0x000000000f0c7348 */ /* 0x000fea0003c00000 */
[----:B------:R-:W-:Y:S02]  /*6530*/  ELECT P6, UR62, PT ;  /* 0x00000000003e782f */ /* 0x000fe400038c0000 */
[----:B------:R-:W-:Y:S01]  /*6540*/  MOV R14, UR62 ;  /* 0x0000003e000e7c02 */ /* 0x000fe20008000f00 */
[----:B------:R-:W-:Y:S10]  /*6550*/  ENDCOLLECTIVE ;  /* 0x000000000000791b */ /* 0x000ff40003800000 */
.L_x_125:
[----:B------:R-:W-:Y:S05]  /*6560*/  BSYNC B0 ;  /* 0x0000000000007941 */ /* 0x000fea0003800000 */
.L_x_124:
[----:B------:R-:W-:Y:S05]  /*6570*/  BRA `(.L_x_126) ;  /* 0xfffffffc00187947 */ /* 0x000fea000383ffff */
.L_x_118:
[----:B0-----:R0:W1:Y:S02]  /*6580*/  SYNCS.PHASECHK.TRANS64.TRYWAIT P0, [R7+URZ], R2 ;  /* 0x00000002070075a7 */ /* 0x001064000800017f */
[----:B-1----:R-:W-:Y:S05]  /*6590*/  @!P0 NANOSLEEP.SYNCS 0x989680 ;  /* 0x009896800000895d */ /* 0x002fea0003900000 */
[----:B------:R-:W1:Y:S02]  /*65a0*/  @!P0 SYNCS.PHASECHK.TRANS64 P0, [R7+URZ], R2 ;  /* 0x00000002070085a7 */ /* 0x000e64000800007f */
[----:B-1----:R-:W-:Y:S05]  /*65b0*/  @!P0 BRA `(.L_x_118) ;  /* 0xfffffffc00f08947 */ /* 0x002fea000383ffff */
[----:B------:R-:W-:Y:S05]  /*65c0*/  BRA `(.L_x_127) ;  /* 0xfffffffc00507947 */ /* 0x000fea000383ffff */
.L_x_128:
[----:B------:R-:W-:-:S00]  /*65d0*/  BRA `(.L_x_128) ;  /* 0xfffffffc00fc7947 */ /* 0x000fc0000383ffff */
[----:B------:R-:W-:-:S00]  /*65e0*/  NOP ;  /* 0x0000000000007918 */ /* 0x000fc00000000000 */
        /* <DEDUP_REMOVED lines=9> */
.L_x_129:


//--------------------- .nv.global.init           --------------------------
	.section	.nv.global.init,"aw",@progbits
.nv.global.init:
	.type		$str$22,@object
	.size		$str$22,($str$23 - $str$22)
$str$22:
        /*0000*/ 	.byte	0x6b, 0x5f, 0x74, 0x69, 0x6c, 0x65, 0x5f, 0x63, 0x6f, 0x75, 0x6e, 0x74, 0x20, 0x3e, 0x3d, 0x20
        /*0010*/ 	.byte	0x31, 0x00
	.type		$str$23,@object
	.size		$str$23,(__unnamed_1 - $str$23)
$str$23:
        /*0012*/ 	.byte	0x2f, 0x74, 0x6d, 0x70, 0x2f, 0x63, 0x75, 0x74, 0x6c, 0x61, 0x73, 0x73, 0x5f, 0x73, 0x77, 0x65
        /*0022*/ 	.byte	0x65, 0x70, 0x5f, 0x73, 0x72, 0x63, 0x2f, 0x69, 0x6e, 0x63, 0x6c, 0x75, 0x64, 0x65, 0x2f, 0x63
        /*0032*/ 	.byte	0x75, 0x74, 0x6c, 0x61, 0x73, 0x73, 0x2f, 0x67, 0x65, 0x6d, 0x6d, 0x2f, 0x63, 0x6f, 0x6c, 0x6c
        /*0042*/ 	.byte	0x65, 0x63, 0x74, 0x69, 0x76, 0x65, 0x2f, 0x73, 0x6d, 0x39, 0x30, 0x5f, 0x6d, 0x6d, 0x61, 0x5f
        /*0052*/ 	.byte	0x74, 0x6d, 0x61, 0x5f, 0x67, 0x6d, 0x6d, 0x61, 0x5f, 0x73, 0x73, 0x5f, 0x77, 0x61, 0x72, 0x70
        /*0062*/ 	.byte	0x73, 0x70, 0x65, 0x63, 0x69, 0x61, 0x6c, 0x69, 0x7a, 0x65, 0x64, 0x2e, 0x68, 0x70, 0x70, 0x00
	.type		__unnamed_1,@object
	.size		__unnamed_1,(.L_0 - __unnamed_1)
__unnamed_1:
        /*0072*/ 	.byte	0x76, 0x6f, 0x69, 0x64, 0x20, 0x63, 0x75, 0x74, 0x6c, 0x61, 0x73, 0x73, 0x3a, 0x3a, 0x67, 0x65
        /* <DEDUP_REMOVED lines=175> */
        /*0b72*/ 	.byte	0x3a, 0x69, 0x64, 0x65, 0x6e, 0x74, 0x69, 0x74, 0x79, 0x5d, 0x00
.L_0:


//--------------------- .nv.shared._ZN7cutlass13device_kernelINS_4gemm6kernel13GemmUniversalIN4cute5tupleIJiiiiEEENS1_10collective13CollectiveMmaINS1_34MainloopSm90TmaGmmaWarpSpecializedILi2ENS5_IJNS4_1CILi1EEENSA_ILi2EEESB_EEENS1_35KernelTmaWarpSpecializedCooperativeEEENS5_IJNSA_ILi128EEENSA_ILi64EEESG_EEEfNS5_IJlSB_lEEEfSJ_NS4_8TiledMMAINS4_8MMA_AtomIJNS4_4SM904GMMA29MMA_64x64x8_F32TF32TF32_SS_TNILNSN_7ScaleInE1ELSP_1EEEEEENS4_6LayoutINS5_IJSC_SB_SB_EEENS5_IJSB_NSA_ILi0EEESU_EEEEENS5_IJNS4_10UnderscoreESX_SX_EEEEENS4_23SM90_TMA_LOAD_MULTICASTENS4_14ComposedLayoutINS4_7SwizzleILi3ELi4ELi3EEENS4_18smem_ptr_flag_bitsILi32EEENSS_INS5_IJNSA_ILi8EEENSA_ILi32EEEEEENS5_IJS17_SB_EEEEEEEvNS4_8identityENS4_13SM90_TMA_LOADES1B_vS1C_EENS_8epilogue10collective6detail29Sm90TmaWarpSpecializedAdapterINS1G_15DefaultEpilogueIfSJ_SJ_NS1F_6thread17LinearCombinationIfLi1EffLNS1K_9ScaleType4KindE0ELNS_15FloatRoundStyleE2EfEENS1_15EpilogueDefaultEEEEEvvEEEEvNT_6ParamsE --------------------------
	.section	.nv.shared._ZN7cutlass13device_kernelINS_4gemm6kernel13GemmUniversalIN4cute5tupleIJiiiiEEENS1_10collective13CollectiveMmaINS1_34MainloopSm90TmaGmmaWarpSpecializedILi2ENS5_IJNS4_1CILi1EEENSA_ILi2EEESB_EEENS1_35KernelTmaWarpSpecializedCooperativeEEENS5_IJNSA_ILi128EEENSA_ILi64EEESG_EEEfNS5_IJlSB_lEEEfSJ_NS4_8TiledMMAINS4_8MMA_AtomIJNS4_4SM904GMMA29MMA_64x64x8_F32TF32TF32_SS_TNILNSN_7ScaleInE1ELSP_1EEEEEENS4_6LayoutINS5_IJSC_SB_SB_EEENS5_IJSB_NSA_ILi0EEESU_EEEEENS5_IJNS4_10UnderscoreESX_SX_EEEEENS4_23SM90_TMA_LOAD_MULTICASTENS4_14ComposedLayoutINS4_7SwizzleILi3ELi4ELi3EEENS4_18smem_ptr_flag_bitsILi32EEENSS_INS5_IJNSA_ILi8EEENSA_ILi32EEEEEENS5_IJS17_SB_EEEEEEEvNS4_8identityENS4_13SM90_TMA_LOADES1B_vS1C_EENS_8epilogue10collective6detail29Sm90TmaWarpSpecializedAdapterINS1G_15DefaultEpilogueIfSJ_SJ_NS1F_6thread17LinearCombinationIfLi1EffLNS1K_9ScaleType4KindE0ELNS_15FloatRoundStyleE2EfEENS1_15EpilogueDefaultEEEEEvvEEEEvNT_6ParamsE,"aw",@nobits
	.sectionflags	@""
	.align	16
	.zero		1024


//--------------------- .nv.shared.reserved.0     --------------------------
	.section	.nv.shared.reserved.0,"aw",@nobits
	.weak		__nv_reservedSMEM_offset_0_alias
	.size		__nv_reservedSMEM_offset_0_alias, 0, 0
	.other		__nv_reservedSMEM_offset_0_alias,@"STO_CUDA_RESERVED_SHARED STV_DEFAULT"
__nv_reservedSMEM_offset_0_alias:
	.zero		0


//--------------------- .nv.global                --------------------------
	.section	.nv.global,"aw",@nobits
.nv.global:
	.type		_ZN40_INTERNAL_f2d229dd_4_k_cu_6a9e87c0_183494cute1_E,@object
	.size		_ZN40_INTERNAL_f2d229dd_4_k_cu_6a9e87c0_183494cute1_E,(_ZN40_INTERNAL_f2d229dd_4_k_cu_6a9e87c0_183494cuda3std3__45__cpo6cbeginE - _ZN40_INTERNAL_f2d229dd_4_k_cu_6a9e87c0_183494cute1_E)
_ZN40_INTERNAL_f2d229dd_4_k_cu_6a9e87c0_183494cute1_E:
	.zero		1
	.type		_ZN40_INTERNAL_f2d229dd_4_k_cu_6a9e87c0_183494cuda3std3__45__cpo6cbeginE,@object
	.size		_ZN40_INTERNAL_f2d229dd_4_k_cu_6a9e87c0_183494cuda3std3__45__cpo6cbeginE,(_ZN40_INTERNAL_f2d229dd_4_k_cu_6a9e87c0_183494cuda3std3__48in_placeE - _ZN40_INTERNAL_f2d229dd_4_k_cu_6a9e87c0_183494cuda3std3__45__cpo6cbeginE)
_ZN40_INTERNAL_f2d229dd_4_k_cu_6a9e87c0_183494cuda3std3__45__cpo6cbeginE:
	.zero		1
	.type		_ZN40_INTERNAL_f2d229dd_4_k_cu_6a9e87c0_183494cuda3std3__48in_placeE,@object
	.size		_ZN40_INTERNAL_f2d229dd_4_k_cu_6a9e87c0_183494cuda3std3__48in_placeE,(_ZN40_INTERNAL_f2d229dd_4_k_cu_6a9e87c0_183494cuda3std6ranges3__45__cpo9iter_moveE - _ZN40_INTERNAL_f2d229dd_4_k_cu_6a9e87c0_183494cuda3std3__48in_placeE)
_ZN40_INTERNAL_f2d229dd_4_k_cu_6a9e87c0_183494cuda3std3__48in_placeE:
	.zero		1
	.type		_ZN40_INTERNAL_f2d229dd_4_k_cu_6a9e87c0_183494cuda3std6ranges3__45__cpo9iter_moveE,@object
	.size		_ZN40_INTERNAL_f2d229dd_4_k_cu_6a9e87c0_183494cuda3std6ranges3__45__cpo9iter_moveE,(_ZN40_INTERNAL_f2d229dd_4_k_cu_6a9e87c0_183494cuda3std3__45__cpo5beginE - _ZN40_INTERNAL_f2d229dd_4_k_cu_6a9e87c0_183494cuda3std6ranges3__45__cpo9iter_moveE)
_ZN40_INTERNAL_f2d229dd_4_k_cu_6a9e87c0_183494cuda3std6ranges3__45__cpo9iter_moveE:
	.zero		1
	.type		_ZN40_INTERNAL_f2d229dd_4_k_cu_6a9e87c0_183494cuda3std3__45__cpo5beginE,@object
	.size		_ZN40_INTERNAL_f2d229dd_4_k_cu_6a9e87c0_183494cuda3std3__45__cpo5beginE,(_ZN40_INTERNAL_f2d229dd_4_k_cu_6a9e87c0_183494cuda3std3__442_GLOBAL__N__f2d229dd_4_k_cu_6a9e87c0_183496ignoreE - _ZN40_INTERNAL_f2d229dd_4_k_cu_6a9e87c0_183494cuda3std3__45__cpo5beginE)
_ZN40_INTERNAL_f2d229dd_4_k_cu_6a9e87c0_183494cuda3std3__45__cpo5beginE:
	.zero		1
	.type		_ZN40_INTERNAL_f2d229dd_4_k_cu_6a9e87c0_183494cuda3std3__442_GLOBAL__N__f2d229dd_4_k_cu_6a9e87c0_183496ignoreE,@object
	.size		_ZN40_INTERNAL_f2d229dd_4_k_cu_6a9e87c0_183494cuda3std3__442_GLOBAL__N__f2d229dd_4_k_cu_6a9e87c0_183496ignoreE,(_ZN40_INTERNAL_f2d229dd_4_k_cu_6a9e87c0_183494cute7productE - _ZN40_INTERNAL_f2d229dd_4_k_cu_6a9e87c0_183494cuda3std3__442_GLOBAL__N__f2d229dd_4_k_cu_6a9e87c0_183496ignoreE)
_ZN40_INTERNAL_f2d229dd_4_k_cu_6a9e87c0_183494cuda3std3__442_GLOBAL__N__f2d229dd_4_k_cu_6a9e87c0_183496ignoreE:
	.zero		1
	.type		_ZN40_INTERNAL_f2d229dd_4_k_cu_6a9e87c0_183494cute7productE,@object
	.size		_ZN40_INTERNAL_f2d229dd_4_k_cu_6a9e87c0_183494cute7productE,(_ZN40_INTERNAL_f2d229dd_4_k_cu_6a9e87c0_183494cuda3std3__45__cpo3endE - _ZN40_INTERNAL_f2d229dd_4_k_cu_6a9e87c0_183494cute7productE)
_ZN40_INTERNAL_f2d229dd_4_k_cu_6a9e87c0_183494cute7productE:
	.zero		1
	.type		_ZN40_INTERNAL_f2d229dd_4_k_cu_6a9e87c0_183494cuda3std3__45__cpo3endE,@object
	.size		_ZN40_INTERNAL_f2d229dd_4_k_cu_6a9e87c0_183494cuda3std3__45__cpo3endE,(_ZN40_INTERNAL_f2d229dd_4_k_cu_6a9e87c0_183494cuda3std3__419piecewise_constructE - _ZN40_INTERNAL_f2d229dd_4_k_cu_6a9e87c0_183494cuda3std3__45__cpo3endE)
_ZN40_INTERNAL_f2d229dd_4_k_cu_6a9e87c0_183494cuda3std3__45__cpo3endE:
	.zero		1
	.type		_ZN40_INTERNAL_f2d229dd_4_k_cu_6a9e87c0_183494cuda3std3__419piecewise_constructE,@object
	.size		_ZN40_INTERNAL_f2d229dd_4_k_cu_6a9e87c0_183494cuda3std3__419piecewise_constructE,(_ZN40_INTERNAL_f2d229dd_4_k_cu_6a9e87c0_183494cuda3std3__45__cpo4cendE - _ZN40_INTERNAL_f2d229dd_4_k_cu_6a9e87c0_183494cuda3std3__419piecewise_constructE)
_ZN40_INTERNAL_f2d229dd_4_k_cu_6a9e87c0_183494cuda3std3__419piecewise_constructE:
	.zero		1
	.type		_ZN40_INTERNAL_f2d229dd_4_k_cu_6a9e87c0_183494cuda3std3__45__cpo4cendE,@object
	.size		_ZN40_INTERNAL_f2d229dd_4_k_cu_6a9e87c0_183494cuda3std3__45__cpo4cendE,(_ZN40_INTERNAL_f2d229dd_4_k_cu_6a9e87c0_183494cuda3std6ranges3__45__cpo4swapE - _ZN40_INTERNAL_f2d229dd_4_k_cu_6a9e87c0_183494cuda3std3__45__cpo4cendE)
_ZN40_INTERNAL_f2d229dd_4_k_cu_6a9e87c0_183494cuda3std3__45__cpo4cendE:
	.zero		1
	.type		_ZN40_INTERNAL_f2d229dd_4_k_cu_6a9e87c0_183494cuda3std6ranges3__45__cpo4swapE,@object
	.size		_ZN40_INTERNAL_f2d229dd_4_k_cu_6a9e87c0_183494cuda3std6ranges3__45__cpo4swapE,(.L_8 - _ZN40_INTERNAL_f2d229dd_4_k_cu_6a9e87c0_183494cuda3std6ranges3__45__cpo4swapE)
_ZN40_INTERNAL_f2d229dd_4_k_cu_6a9e87c0_183494cuda3std6ranges3__45__cpo4swapE:
	.zero		1
.L_8:


//--------------------- .nv.constant0._ZN7cutlass13device_kernelINS_4gemm6kernel13GemmUniversalIN4cute5tupleIJiiiiEEENS1_10collective13CollectiveMmaINS1_34MainloopSm90TmaGmmaWarpSpecializedILi2ENS5_IJNS4_1CILi1EEENSA_ILi2EEESB_EEENS1_35KernelTmaWarpSpecializedCooperativeEEENS5_IJNSA_ILi128EEENSA_ILi64EEESG_EEEfNS5_IJlSB_lEEEfSJ_NS4_8TiledMMAINS4_8MMA_AtomIJNS4_4SM904GMMA29MMA_64x64x8_F32TF32TF32_SS_TNILNSN_7ScaleInE1ELSP_1EEEEEENS4_6LayoutINS5_IJSC_SB_SB_EEENS5_IJSB_NSA_ILi0EEESU_EEEEENS5_IJNS4_10UnderscoreESX_SX_EEEEENS4_23SM90_TMA_LOAD_MULTICASTENS4_14ComposedLayoutINS4_7SwizzleILi3ELi4ELi3EEENS4_18smem_ptr_flag_bitsILi32EEENSS_INS5_IJNSA_ILi8EEENSA_ILi32EEEEEENS5_IJS17_SB_EEEEEEEvNS4_8identityENS4_13SM90_TMA_LOADES1B_vS1C_EENS_8epilogue10collective6detail29Sm90TmaWarpSpecializedAdapterINS1G_15DefaultEpilogueIfSJ_SJ_NS1F_6thread17LinearCombinationIfLi1EffLNS1K_9ScaleType4KindE0ELNS_15FloatRoundStyleE2EfEENS1_15EpilogueDefaultEEEEEvvEEEEvNT_6ParamsE --------------------------
	.section	.nv.constant0._ZN7cutlass13device_kernelINS_4gemm6kernel13GemmUniversalIN4cute5tupleIJiiiiEEENS1_10collective13CollectiveMmaINS1_34MainloopSm90TmaGmmaWarpSpecializedILi2ENS5_IJNS4_1CILi1EEENSA_ILi2EEESB_EEENS1_35KernelTmaWarpSpecializedCooperativeEEENS5_IJNSA_ILi128EEENSA_ILi64EEESG_EEEfNS5_IJlSB_lEEEfSJ_NS4_8TiledMMAINS4_8MMA_AtomIJNS4_4SM904GMMA29MMA_64x64x8_F32TF32TF32_SS_TNILNSN_7ScaleInE1ELSP_1EEEEEENS4_6LayoutINS5_IJSC_SB_SB_EEENS5_IJSB_NSA_ILi0EEESU_EEEEENS5_IJNS4_10UnderscoreESX_SX_EEEEENS4_23SM90_TMA_LOAD_MULTICASTENS4_14ComposedLayoutINS4_7SwizzleILi3ELi4ELi3EEENS4_18smem_ptr_flag_bitsILi32EEENSS_INS5_IJNSA_ILi8EEENSA_ILi32EEEEEENS5_IJS17_SB_EEEEEEEvNS4_8identityENS4_13SM90_TMA_LOADES1B_vS1C_EENS_8epilogue10collective6detail29Sm90TmaWarpSpecializedAdapterINS1G_15DefaultEpilogueIfSJ_SJ_NS1F_6thread17LinearCombinationIfLi1EffLNS1K_9ScaleType4KindE0ELNS_15FloatRoundStyleE2EfEENS1_15EpilogueDefaultEEEEEvvEEEEvNT_6ParamsE,"a",@progbits
	.sectionflags	@""
	.align	4
.nv.constant0._ZN7cutlass13device_kernelINS_4gemm6kernel13GemmUniversalIN4cute5tupleIJiiiiEEENS1_10collective13CollectiveMmaINS1_34MainloopSm90TmaGmmaWarpSpecializedILi2ENS5_IJNS4_1CILi1EEENSA_ILi2EEESB_EEENS1_35KernelTmaWarpSpecializedCooperativeEEENS5_IJNSA_ILi128EEENSA_ILi64EEESG_EEEfNS5_IJlSB_lEEEfSJ_NS4_8TiledMMAINS4_8MMA_AtomIJNS4_4SM904GMMA29MMA_64x64x8_F32TF32TF32_SS_TNILNSN_7ScaleInE1ELSP_1EEEEEENS4_6LayoutINS5_IJSC_SB_SB_EEENS5_IJSB_NSA_ILi0EEESU_EEEEENS5_IJNS4_10UnderscoreESX_SX_EEEEENS4_23SM90_TMA_LOAD_MULTICASTENS4_14ComposedLayoutINS4_7SwizzleILi3ELi4ELi3EEENS4_18smem_ptr_flag_bitsILi32EEENSS_INS5_IJNSA_ILi8EEENSA_ILi32EEEEEENS5_IJS17_SB_EEEEEEEvNS4_8identityENS4_13SM90_TMA_LOADES1B_vS1C_EENS_8epilogue10collective6detail29Sm90TmaWarpSpecializedAdapterINS1G_15DefaultEpilogueIfSJ_SJ_NS1F_6thread17LinearCombinationIfLi1EffLNS1K_9ScaleType4KindE0ELNS_15FloatRoundStyleE2EfEENS1_15EpilogueDefaultEEEEEvvEEEEvNT_6ParamsE:
	.zero		1664


//--------------------- SYMBOLS --------------------------

	.type		.nv.reservedSmem.offset0,@object
	.size		.nv.reservedSmem.offset0,0x4
	.type		__assertfail,@function
